//
// Generated by NVIDIA NVVM Compiler
//
// Compiler Build ID: CL-36424714
// Cuda compilation tools, release 13.0, V13.0.88
// Based on NVVM 20.0.0
//

.version 9.0
.target sm_100
.address_size 64

	// .globl	_Z18pollards_rho_64bityPyPi
.global .align 4 .b8 precalc_xorwow_matrix[102400];
.global .align 4 .b8 precalc_xorwow_offset_matrix[102400];
.global .align 4 .b8 mrg32k3aM1[2304];
.global .align 4 .b8 mrg32k3aM2[2304];
.global .align 4 .b8 mrg32k3aM1SubSeq[2016];
.global .align 4 .b8 mrg32k3aM2SubSeq[2016];
.global .align 4 .b8 mrg32k3aM1Seq[2304];
.global .align 4 .b8 mrg32k3aM2Seq[2304];
.const .align 8 .b8 __cr_lgamma_table[72];

.visible .entry _Z18pollards_rho_64bityPyPi(
	.param .u64 _Z18pollards_rho_64bityPyPi_param_0,
	.param .u64 .ptr .align 1 _Z18pollards_rho_64bityPyPi_param_1,
	.param .u64 .ptr .align 1 _Z18pollards_rho_64bityPyPi_param_2
)
{
	.local .align 8 .b8 	__local_depot0[48];
	.reg .b64 	%SP;
	.reg .b64 	%SPL;
	.reg .pred 	%p<96>;
	.reg .b32 	%r<1321>;
	.reg .b64 	%rd<183>;

	mov.u64 	%SPL, __local_depot0;
	ld.param.u64 	%rd96, [_Z18pollards_rho_64bityPyPi_param_0];
	ld.param.u64 	%rd97, [_Z18pollards_rho_64bityPyPi_param_1];
	ld.param.u64 	%rd99, [_Z18pollards_rho_64bityPyPi_param_2];
	cvta.to.global.u64 	%rd1, %rd99;
	add.u64 	%rd2, %SPL, 0;
	mov.u32 	%r573, %ctaid.x;
	mov.u32 	%r574, %ntid.x;
	mov.u32 	%r575, %tid.x;
	mad.lo.s32 	%r1, %r573, %r574, %r575;
	// begin inline asm
	mov.u64 	%rd98, %clock64;
	// end inline asm
	mul.lo.s32 	%r576, %r1, 12345;
	cvt.s64.s32 	%rd101, %r576;
	add.s64 	%rd102, %rd98, %rd101;
	cvt.u32.u64 	%r577, %rd102;
	xor.b32  	%r578, %r577, -1429050551;
	mul.lo.s32 	%r579, %r578, 1099087573;
	{ .reg .b32 tmp; mov.b64 {tmp, %r580}, %rd102; }
	xor.b32  	%r581, %r580, -136515619;
	mul.lo.s32 	%r582, %r581, -1703105765;
	add.s32 	%r583, %r579, %r582;
	add.s32 	%r2, %r583, 6615241;
	add.s32 	%r1035, %r579, 123456789;
	st.local.v2.u32 	[%rd2], {%r2, %r1035};
	xor.b32  	%r1034, %r579, 362436069;
	add.s32 	%r1033, %r582, 521288629;
	st.local.v2.u32 	[%rd2+8], {%r1034, %r1033};
	xor.b32  	%r1032, %r582, 88675123;
	add.s32 	%r1031, %r579, 5783321;
	st.local.v2.u32 	[%rd2+16], {%r1032, %r1031};
	setp.eq.s32 	%p1, %r1, 0;
	@%p1 bra 	$L__BB0_115;
	cvt.s64.s32 	%rd149, %r1;
	mov.b32 	%r1018, 0;
$L__BB0_2:
	mov.u64 	%rd4, %rd149;
	and.b64  	%rd5, %rd4, 3;
	setp.eq.s64 	%p2, %rd5, 0;
	@%p2 bra 	$L__BB0_114;
	mul.wide.u32 	%rd103, %r1018, 3200;
	mov.u64 	%rd104, precalc_xorwow_matrix;
	add.s64 	%rd6, %rd104, %rd103;
	mov.b32 	%r1031, 0;
	mov.u32 	%r1032, %r1031;
	mov.u32 	%r1033, %r1031;
	mov.u32 	%r1034, %r1031;
	mov.u32 	%r1035, %r1031;
	mov.u32 	%r1024, %r1031;
$L__BB0_4:
	mul.wide.u32 	%rd105, %r1024, 4;
	add.s64 	%rd106, %rd2, %rd105;
	ld.local.u32 	%r20, [%rd106+4];
	shl.b32 	%r21, %r1024, 5;
	mov.b32 	%r1030, 0;
$L__BB0_5:
	.pragma "nounroll";
	shr.u32 	%r587, %r20, %r1030;
	and.b32  	%r588, %r587, 1;
	setp.eq.b32 	%p3, %r588, 1;
	not.pred 	%p4, %p3;
	add.s32 	%r589, %r21, %r1030;
	mul.lo.s32 	%r590, %r589, 5;
	mul.wide.u32 	%rd107, %r590, 4;
	add.s64 	%rd7, %rd6, %rd107;
	@%p4 bra 	$L__BB0_7;
	ld.global.u32 	%r591, [%rd7];
	xor.b32  	%r1035, %r1035, %r591;
	ld.global.u32 	%r592, [%rd7+4];
	xor.b32  	%r1034, %r1034, %r592;
	ld.global.u32 	%r593, [%rd7+8];
	xor.b32  	%r1033, %r1033, %r593;
	ld.global.u32 	%r594, [%rd7+12];
	xor.b32  	%r1032, %r1032, %r594;
	ld.global.u32 	%r595, [%rd7+16];
	xor.b32  	%r1031, %r1031, %r595;
$L__BB0_7:
	and.b32  	%r597, %r587, 2;
	setp.eq.s32 	%p5, %r597, 0;
	@%p5 bra 	$L__BB0_9;
	ld.global.u32 	%r598, [%rd7+20];
	xor.b32  	%r1035, %r1035, %r598;
	ld.global.u32 	%r599, [%rd7+24];
	xor.b32  	%r1034, %r1034, %r599;
	ld.global.u32 	%r600, [%rd7+28];
	xor.b32  	%r1033, %r1033, %r600;
	ld.global.u32 	%r601, [%rd7+32];
	xor.b32  	%r1032, %r1032, %r601;
	ld.global.u32 	%r602, [%rd7+36];
	xor.b32  	%r1031, %r1031, %r602;
$L__BB0_9:
	and.b32  	%r604, %r587, 4;
	setp.eq.s32 	%p6, %r604, 0;
	@%p6 bra 	$L__BB0_11;
	ld.global.u32 	%r605, [%rd7+40];
	xor.b32  	%r1035, %r1035, %r605;
	ld.global.u32 	%r606, [%rd7+44];
	xor.b32  	%r1034, %r1034, %r606;
	ld.global.u32 	%r607, [%rd7+48];
	xor.b32  	%r1033, %r1033, %r607;
	ld.global.u32 	%r608, [%rd7+52];
	xor.b32  	%r1032, %r1032, %r608;
	ld.global.u32 	%r609, [%rd7+56];
	xor.b32  	%r1031, %r1031, %r609;
$L__BB0_11:
	and.b32  	%r611, %r587, 8;
	setp.eq.s32 	%p7, %r611, 0;
	@%p7 bra 	$L__BB0_13;
	ld.global.u32 	%r612, [%rd7+60];
	xor.b32  	%r1035, %r1035, %r612;
	ld.global.u32 	%r613, [%rd7+64];
	xor.b32  	%r1034, %r1034, %r613;
	ld.global.u32 	%r614, [%rd7+68];
	xor.b32  	%r1033, %r1033, %r614;
	ld.global.u32 	%r615, [%rd7+72];
	xor.b32  	%r1032, %r1032, %r615;
	ld.global.u32 	%r616, [%rd7+76];
	xor.b32  	%r1031, %r1031, %r616;
$L__BB0_13:
	and.b32  	%r618, %r587, 16;
	setp.eq.s32 	%p8, %r618, 0;
	@%p8 bra 	$L__BB0_15;
	ld.global.u32 	%r619, [%rd7+80];
	xor.b32  	%r1035, %r1035, %r619;
	ld.global.u32 	%r620, [%rd7+84];
	xor.b32  	%r1034, %r1034, %r620;
	ld.global.u32 	%r621, [%rd7+88];
	xor.b32  	%r1033, %r1033, %r621;
	ld.global.u32 	%r622, [%rd7+92];
	xor.b32  	%r1032, %r1032, %r622;
	ld.global.u32 	%r623, [%rd7+96];
	xor.b32  	%r1031, %r1031, %r623;
$L__BB0_15:
	and.b32  	%r625, %r587, 32;
	setp.eq.s32 	%p9, %r625, 0;
	@%p9 bra 	$L__BB0_17;
	ld.global.u32 	%r626, [%rd7+100];
	xor.b32  	%r1035, %r1035, %r626;
	ld.global.u32 	%r627, [%rd7+104];
	xor.b32  	%r1034, %r1034, %r627;
	ld.global.u32 	%r628, [%rd7+108];
	xor.b32  	%r1033, %r1033, %r628;
	ld.global.u32 	%r629, [%rd7+112];
	xor.b32  	%r1032, %r1032, %r629;
	ld.global.u32 	%r630, [%rd7+116];
	xor.b32  	%r1031, %r1031, %r630;
$L__BB0_17:
	and.b32  	%r632, %r587, 64;
	setp.eq.s32 	%p10, %r632, 0;
	@%p10 bra 	$L__BB0_19;
	ld.global.u32 	%r633, [%rd7+120];
	xor.b32  	%r1035, %r1035, %r633;
	ld.global.u32 	%r634, [%rd7+124];
	xor.b32  	%r1034, %r1034, %r634;
	ld.global.u32 	%r635, [%rd7+128];
	xor.b32  	%r1033, %r1033, %r635;
	ld.global.u32 	%r636, [%rd7+132];
	xor.b32  	%r1032, %r1032, %r636;
	ld.global.u32 	%r637, [%rd7+136];
	xor.b32  	%r1031, %r1031, %r637;
$L__BB0_19:
	and.b32  	%r639, %r587, 128;
	setp.eq.s32 	%p11, %r639, 0;
	@%p11 bra 	$L__BB0_21;
	ld.global.u32 	%r640, [%rd7+140];
	xor.b32  	%r1035, %r1035, %r640;
	ld.global.u32 	%r641, [%rd7+144];
	xor.b32  	%r1034, %r1034, %r641;
	ld.global.u32 	%r642, [%rd7+148];
	xor.b32  	%r1033, %r1033, %r642;
	ld.global.u32 	%r643, [%rd7+152];
	xor.b32  	%r1032, %r1032, %r643;
	ld.global.u32 	%r644, [%rd7+156];
	xor.b32  	%r1031, %r1031, %r644;
$L__BB0_21:
	and.b32  	%r646, %r587, 256;
	setp.eq.s32 	%p12, %r646, 0;
	@%p12 bra 	$L__BB0_23;
	ld.global.u32 	%r647, [%rd7+160];
	xor.b32  	%r1035, %r1035, %r647;
	ld.global.u32 	%r648, [%rd7+164];
	xor.b32  	%r1034, %r1034, %r648;
	ld.global.u32 	%r649, [%rd7+168];
	xor.b32  	%r1033, %r1033, %r649;
	ld.global.u32 	%r650, [%rd7+172];
	xor.b32  	%r1032, %r1032, %r650;
	ld.global.u32 	%r651, [%rd7+176];
	xor.b32  	%r1031, %r1031, %r651;
$L__BB0_23:
	and.b32  	%r653, %r587, 512;
	setp.eq.s32 	%p13, %r653, 0;
	@%p13 bra 	$L__BB0_25;
	ld.global.u32 	%r654, [%rd7+180];
	xor.b32  	%r1035, %r1035, %r654;
	ld.global.u32 	%r655, [%rd7+184];
	xor.b32  	%r1034, %r1034, %r655;
	ld.global.u32 	%r656, [%rd7+188];
	xor.b32  	%r1033, %r1033, %r656;
	ld.global.u32 	%r657, [%rd7+192];
	xor.b32  	%r1032, %r1032, %r657;
	ld.global.u32 	%r658, [%rd7+196];
	xor.b32  	%r1031, %r1031, %r658;
$L__BB0_25:
	and.b32  	%r660, %r587, 1024;
	setp.eq.s32 	%p14, %r660, 0;
	@%p14 bra 	$L__BB0_27;
	ld.global.u32 	%r661, [%rd7+200];
	xor.b32  	%r1035, %r1035, %r661;
	ld.global.u32 	%r662, [%rd7+204];
	xor.b32  	%r1034, %r1034, %r662;
	ld.global.u32 	%r663, [%rd7+208];
	xor.b32  	%r1033, %r1033, %r663;
	ld.global.u32 	%r664, [%rd7+212];
	xor.b32  	%r1032, %r1032, %r664;
	ld.global.u32 	%r665, [%rd7+216];
	xor.b32  	%r1031, %r1031, %r665;
$L__BB0_27:
	and.b32  	%r667, %r587, 2048;
	setp.eq.s32 	%p15, %r667, 0;
	@%p15 bra 	$L__BB0_29;
	ld.global.u32 	%r668, [%rd7+220];
	xor.b32  	%r1035, %r1035, %r668;
	ld.global.u32 	%r669, [%rd7+224];
	xor.b32  	%r1034, %r1034, %r669;
	ld.global.u32 	%r670, [%rd7+228];
	xor.b32  	%r1033, %r1033, %r670;
	ld.global.u32 	%r671, [%rd7+232];
	xor.b32  	%r1032, %r1032, %r671;
	ld.global.u32 	%r672, [%rd7+236];
	xor.b32  	%r1031, %r1031, %r672;
$L__BB0_29:
	and.b32  	%r674, %r587, 4096;
	setp.eq.s32 	%p16, %r674, 0;
	@%p16 bra 	$L__BB0_31;
	ld.global.u32 	%r675, [%rd7+240];
	xor.b32  	%r1035, %r1035, %r675;
	ld.global.u32 	%r676, [%rd7+244];
	xor.b32  	%r1034, %r1034, %r676;
	ld.global.u32 	%r677, [%rd7+248];
	xor.b32  	%r1033, %r1033, %r677;
	ld.global.u32 	%r678, [%rd7+252];
	xor.b32  	%r1032, %r1032, %r678;
	ld.global.u32 	%r679, [%rd7+256];
	xor.b32  	%r1031, %r1031, %r679;
$L__BB0_31:
	and.b32  	%r681, %r587, 8192;
	setp.eq.s32 	%p17, %r681, 0;
	@%p17 bra 	$L__BB0_33;
	ld.global.u32 	%r682, [%rd7+260];
	xor.b32  	%r1035, %r1035, %r682;
	ld.global.u32 	%r683, [%rd7+264];
	xor.b32  	%r1034, %r1034, %r683;
	ld.global.u32 	%r684, [%rd7+268];
	xor.b32  	%r1033, %r1033, %r684;
	ld.global.u32 	%r685, [%rd7+272];
	xor.b32  	%r1032, %r1032, %r685;
	ld.global.u32 	%r686, [%rd7+276];
	xor.b32  	%r1031, %r1031, %r686;
$L__BB0_33:
	and.b32  	%r688, %r587, 16384;
	setp.eq.s32 	%p18, %r688, 0;
	@%p18 bra 	$L__BB0_35;
	ld.global.u32 	%r689, [%rd7+280];
	xor.b32  	%r1035, %r1035, %r689;
	ld.global.u32 	%r690, [%rd7+284];
	xor.b32  	%r1034, %r1034, %r690;
	ld.global.u32 	%r691, [%rd7+288];
	xor.b32  	%r1033, %r1033, %r691;
	ld.global.u32 	%r692, [%rd7+292];
	xor.b32  	%r1032, %r1032, %r692;
	ld.global.u32 	%r693, [%rd7+296];
	xor.b32  	%r1031, %r1031, %r693;
$L__BB0_35:
	and.b32  	%r695, %r587, 32768;
	setp.eq.s32 	%p19, %r695, 0;
	@%p19 bra 	$L__BB0_37;
	ld.global.u32 	%r696, [%rd7+300];
	xor.b32  	%r1035, %r1035, %r696;
	ld.global.u32 	%r697, [%rd7+304];
	xor.b32  	%r1034, %r1034, %r697;
	ld.global.u32 	%r698, [%rd7+308];
	xor.b32  	%r1033, %r1033, %r698;
	ld.global.u32 	%r699, [%rd7+312];
	xor.b32  	%r1032, %r1032, %r699;
	ld.global.u32 	%r700, [%rd7+316];
	xor.b32  	%r1031, %r1031, %r700;
$L__BB0_37:
	add.s32 	%r1030, %r1030, 16;
	setp.ne.s32 	%p20, %r1030, 32;
	@%p20 bra 	$L__BB0_5;
	mad.lo.s32 	%r701, %r1024, -31, %r21;
	add.s32 	%r1024, %r701, 1;
	setp.ne.s32 	%p21, %r1024, 5;
	@%p21 bra 	$L__BB0_4;
	st.local.u32 	[%rd2+4], %r1035;
	st.local.v2.u32 	[%rd2+8], {%r1034, %r1033};
	st.local.v2.u32 	[%rd2+16], {%r1032, %r1031};
	setp.eq.s64 	%p22, %rd5, 1;
	@%p22 bra 	$L__BB0_114;
	mov.b32 	%r1031, 0;
	mov.u32 	%r1032, %r1031;
	mov.u32 	%r1033, %r1031;
	mov.u32 	%r1034, %r1031;
	mov.u32 	%r1035, %r1031;
	mov.u32 	%r1116, %r1031;
$L__BB0_41:
	mul.wide.u32 	%rd108, %r1116, 4;
	add.s64 	%rd109, %rd2, %rd108;
	ld.local.u32 	%r196, [%rd109+4];
	shl.b32 	%r197, %r1116, 5;
	mov.b32 	%r1122, 0;
$L__BB0_42:
	.pragma "nounroll";
	shr.u32 	%r704, %r196, %r1122;
	and.b32  	%r705, %r704, 1;
	setp.eq.b32 	%p23, %r705, 1;
	not.pred 	%p24, %p23;
	add.s32 	%r706, %r197, %r1122;
	mul.lo.s32 	%r707, %r706, 5;
	mul.wide.u32 	%rd110, %r707, 4;
	add.s64 	%rd8, %rd6, %rd110;
	@%p24 bra 	$L__BB0_44;
	ld.global.u32 	%r708, [%rd8];
	xor.b32  	%r1035, %r1035, %r708;
	ld.global.u32 	%r709, [%rd8+4];
	xor.b32  	%r1034, %r1034, %r709;
	ld.global.u32 	%r710, [%rd8+8];
	xor.b32  	%r1033, %r1033, %r710;
	ld.global.u32 	%r711, [%rd8+12];
	xor.b32  	%r1032, %r1032, %r711;
	ld.global.u32 	%r712, [%rd8+16];
	xor.b32  	%r1031, %r1031, %r712;
$L__BB0_44:
	and.b32  	%r714, %r704, 2;
	setp.eq.s32 	%p25, %r714, 0;
	@%p25 bra 	$L__BB0_46;
	ld.global.u32 	%r715, [%rd8+20];
	xor.b32  	%r1035, %r1035, %r715;
	ld.global.u32 	%r716, [%rd8+24];
	xor.b32  	%r1034, %r1034, %r716;
	ld.global.u32 	%r717, [%rd8+28];
	xor.b32  	%r1033, %r1033, %r717;
	ld.global.u32 	%r718, [%rd8+32];
	xor.b32  	%r1032, %r1032, %r718;
	ld.global.u32 	%r719, [%rd8+36];
	xor.b32  	%r1031, %r1031, %r719;
$L__BB0_46:
	and.b32  	%r721, %r704, 4;
	setp.eq.s32 	%p26, %r721, 0;
	@%p26 bra 	$L__BB0_48;
	ld.global.u32 	%r722, [%rd8+40];
	xor.b32  	%r1035, %r1035, %r722;
	ld.global.u32 	%r723, [%rd8+44];
	xor.b32  	%r1034, %r1034, %r723;
	ld.global.u32 	%r724, [%rd8+48];
	xor.b32  	%r1033, %r1033, %r724;
	ld.global.u32 	%r725, [%rd8+52];
	xor.b32  	%r1032, %r1032, %r725;
	ld.global.u32 	%r726, [%rd8+56];
	xor.b32  	%r1031, %r1031, %r726;
$L__BB0_48:
	and.b32  	%r728, %r704, 8;
	setp.eq.s32 	%p27, %r728, 0;
	@%p27 bra 	$L__BB0_50;
	ld.global.u32 	%r729, [%rd8+60];
	xor.b32  	%r1035, %r1035, %r729;
	ld.global.u32 	%r730, [%rd8+64];
	xor.b32  	%r1034, %r1034, %r730;
	ld.global.u32 	%r731, [%rd8+68];
	xor.b32  	%r1033, %r1033, %r731;
	ld.global.u32 	%r732, [%rd8+72];
	xor.b32  	%r1032, %r1032, %r732;
	ld.global.u32 	%r733, [%rd8+76];
	xor.b32  	%r1031, %r1031, %r733;
$L__BB0_50:
	and.b32  	%r735, %r704, 16;
	setp.eq.s32 	%p28, %r735, 0;
	@%p28 bra 	$L__BB0_52;
	ld.global.u32 	%r736, [%rd8+80];
	xor.b32  	%r1035, %r1035, %r736;
	ld.global.u32 	%r737, [%rd8+84];
	xor.b32  	%r1034, %r1034, %r737;
	ld.global.u32 	%r738, [%rd8+88];
	xor.b32  	%r1033, %r1033, %r738;
	ld.global.u32 	%r739, [%rd8+92];
	xor.b32  	%r1032, %r1032, %r739;
	ld.global.u32 	%r740, [%rd8+96];
	xor.b32  	%r1031, %r1031, %r740;
$L__BB0_52:
	and.b32  	%r742, %r704, 32;
	setp.eq.s32 	%p29, %r742, 0;
	@%p29 bra 	$L__BB0_54;
	ld.global.u32 	%r743, [%rd8+100];
	xor.b32  	%r1035, %r1035, %r743;
	ld.global.u32 	%r744, [%rd8+104];
	xor.b32  	%r1034, %r1034, %r744;
	ld.global.u32 	%r745, [%rd8+108];
	xor.b32  	%r1033, %r1033, %r745;
	ld.global.u32 	%r746, [%rd8+112];
	xor.b32  	%r1032, %r1032, %r746;
	ld.global.u32 	%r747, [%rd8+116];
	xor.b32  	%r1031, %r1031, %r747;
$L__BB0_54:
	and.b32  	%r749, %r704, 64;
	setp.eq.s32 	%p30, %r749, 0;
	@%p30 bra 	$L__BB0_56;
	ld.global.u32 	%r750, [%rd8+120];
	xor.b32  	%r1035, %r1035, %r750;
	ld.global.u32 	%r751, [%rd8+124];
	xor.b32  	%r1034, %r1034, %r751;
	ld.global.u32 	%r752, [%rd8+128];
	xor.b32  	%r1033, %r1033, %r752;
	ld.global.u32 	%r753, [%rd8+132];
	xor.b32  	%r1032, %r1032, %r753;
	ld.global.u32 	%r754, [%rd8+136];
	xor.b32  	%r1031, %r1031, %r754;
$L__BB0_56:
	and.b32  	%r756, %r704, 128;
	setp.eq.s32 	%p31, %r756, 0;
	@%p31 bra 	$L__BB0_58;
	ld.global.u32 	%r757, [%rd8+140];
	xor.b32  	%r1035, %r1035, %r757;
	ld.global.u32 	%r758, [%rd8+144];
	xor.b32  	%r1034, %r1034, %r758;
	ld.global.u32 	%r759, [%rd8+148];
	xor.b32  	%r1033, %r1033, %r759;
	ld.global.u32 	%r760, [%rd8+152];
	xor.b32  	%r1032, %r1032, %r760;
	ld.global.u32 	%r761, [%rd8+156];
	xor.b32  	%r1031, %r1031, %r761;
$L__BB0_58:
	and.b32  	%r763, %r704, 256;
	setp.eq.s32 	%p32, %r763, 0;
	@%p32 bra 	$L__BB0_60;
	ld.global.u32 	%r764, [%rd8+160];
	xor.b32  	%r1035, %r1035, %r764;
	ld.global.u32 	%r765, [%rd8+164];
	xor.b32  	%r1034, %r1034, %r765;
	ld.global.u32 	%r766, [%rd8+168];
	xor.b32  	%r1033, %r1033, %r766;
	ld.global.u32 	%r767, [%rd8+172];
	xor.b32  	%r1032, %r1032, %r767;
	ld.global.u32 	%r768, [%rd8+176];
	xor.b32  	%r1031, %r1031, %r768;
$L__BB0_60:
	and.b32  	%r770, %r704, 512;
	setp.eq.s32 	%p33, %r770, 0;
	@%p33 bra 	$L__BB0_62;
	ld.global.u32 	%r771, [%rd8+180];
	xor.b32  	%r1035, %r1035, %r771;
	ld.global.u32 	%r772, [%rd8+184];
	xor.b32  	%r1034, %r1034, %r772;
	ld.global.u32 	%r773, [%rd8+188];
	xor.b32  	%r1033, %r1033, %r773;
	ld.global.u32 	%r774, [%rd8+192];
	xor.b32  	%r1032, %r1032, %r774;
	ld.global.u32 	%r775, [%rd8+196];
	xor.b32  	%r1031, %r1031, %r775;
$L__BB0_62:
	and.b32  	%r777, %r704, 1024;
	setp.eq.s32 	%p34, %r777, 0;
	@%p34 bra 	$L__BB0_64;
	ld.global.u32 	%r778, [%rd8+200];
	xor.b32  	%r1035, %r1035, %r778;
	ld.global.u32 	%r779, [%rd8+204];
	xor.b32  	%r1034, %r1034, %r779;
	ld.global.u32 	%r780, [%rd8+208];
	xor.b32  	%r1033, %r1033, %r780;
	ld.global.u32 	%r781, [%rd8+212];
	xor.b32  	%r1032, %r1032, %r781;
	ld.global.u32 	%r782, [%rd8+216];
	xor.b32  	%r1031, %r1031, %r782;
$L__BB0_64:
	and.b32  	%r784, %r704, 2048;
	setp.eq.s32 	%p35, %r784, 0;
	@%p35 bra 	$L__BB0_66;
	ld.global.u32 	%r785, [%rd8+220];
	xor.b32  	%r1035, %r1035, %r785;
	ld.global.u32 	%r786, [%rd8+224];
	xor.b32  	%r1034, %r1034, %r786;
	ld.global.u32 	%r787, [%rd8+228];
	xor.b32  	%r1033, %r1033, %r787;
	ld.global.u32 	%r788, [%rd8+232];
	xor.b32  	%r1032, %r1032, %r788;
	ld.global.u32 	%r789, [%rd8+236];
	xor.b32  	%r1031, %r1031, %r789;
$L__BB0_66:
	and.b32  	%r791, %r704, 4096;
	setp.eq.s32 	%p36, %r791, 0;
	@%p36 bra 	$L__BB0_68;
	ld.global.u32 	%r792, [%rd8+240];
	xor.b32  	%r1035, %r1035, %r792;
	ld.global.u32 	%r793, [%rd8+244];
	xor.b32  	%r1034, %r1034, %r793;
	ld.global.u32 	%r794, [%rd8+248];
	xor.b32  	%r1033, %r1033, %r794;
	ld.global.u32 	%r795, [%rd8+252];
	xor.b32  	%r1032, %r1032, %r795;
	ld.global.u32 	%r796, [%rd8+256];
	xor.b32  	%r1031, %r1031, %r796;
$L__BB0_68:
	and.b32  	%r798, %r704, 8192;
	setp.eq.s32 	%p37, %r798, 0;
	@%p37 bra 	$L__BB0_70;
	ld.global.u32 	%r799, [%rd8+260];
	xor.b32  	%r1035, %r1035, %r799;
	ld.global.u32 	%r800, [%rd8+264];
	xor.b32  	%r1034, %r1034, %r800;
	ld.global.u32 	%r801, [%rd8+268];
	xor.b32  	%r1033, %r1033, %r801;
	ld.global.u32 	%r802, [%rd8+272];
	xor.b32  	%r1032, %r1032, %r802;
	ld.global.u32 	%r803, [%rd8+276];
	xor.b32  	%r1031, %r1031, %r803;
$L__BB0_70:
	and.b32  	%r805, %r704, 16384;
	setp.eq.s32 	%p38, %r805, 0;
	@%p38 bra 	$L__BB0_72;
	ld.global.u32 	%r806, [%rd8+280];
	xor.b32  	%r1035, %r1035, %r806;
	ld.global.u32 	%r807, [%rd8+284];
	xor.b32  	%r1034, %r1034, %r807;
	ld.global.u32 	%r808, [%rd8+288];
	xor.b32  	%r1033, %r1033, %r808;
	ld.global.u32 	%r809, [%rd8+292];
	xor.b32  	%r1032, %r1032, %r809;
	ld.global.u32 	%r810, [%rd8+296];
	xor.b32  	%r1031, %r1031, %r810;
$L__BB0_72:
	and.b32  	%r812, %r704, 32768;
	setp.eq.s32 	%p39, %r812, 0;
	@%p39 bra 	$L__BB0_74;
	ld.global.u32 	%r813, [%rd8+300];
	xor.b32  	%r1035, %r1035, %r813;
	ld.global.u32 	%r814, [%rd8+304];
	xor.b32  	%r1034, %r1034, %r814;
	ld.global.u32 	%r815, [%rd8+308];
	xor.b32  	%r1033, %r1033, %r815;
	ld.global.u32 	%r816, [%rd8+312];
	xor.b32  	%r1032, %r1032, %r816;
	ld.global.u32 	%r817, [%rd8+316];
	xor.b32  	%r1031, %r1031, %r817;
$L__BB0_74:
	add.s32 	%r1122, %r1122, 16;
	setp.ne.s32 	%p40, %r1122, 32;
	@%p40 bra 	$L__BB0_42;
	mad.lo.s32 	%r818, %r1116, -31, %r197;
	add.s32 	%r1116, %r818, 1;
	setp.ne.s32 	%p41, %r1116, 5;
	@%p41 bra 	$L__BB0_41;
	st.local.u32 	[%rd2+4], %r1035;
	st.local.v2.u32 	[%rd2+8], {%r1034, %r1033};
	st.local.v2.u32 	[%rd2+16], {%r1032, %r1031};
	setp.ne.s64 	%p42, %rd5, 3;
	@%p42 bra 	$L__BB0_114;
	mov.b32 	%r1031, 0;
	mov.u32 	%r1032, %r1031;
	mov.u32 	%r1033, %r1031;
	mov.u32 	%r1034, %r1031;
	mov.u32 	%r1035, %r1031;
	mov.u32 	%r1208, %r1031;
$L__BB0_78:
	mul.wide.u32 	%rd111, %r1208, 4;
	add.s64 	%rd112, %rd2, %rd111;
	ld.local.u32 	%r372, [%rd112+4];
	shl.b32 	%r373, %r1208, 5;
	mov.b32 	%r1214, 0;
$L__BB0_79:
	.pragma "nounroll";
	shr.u32 	%r821, %r372, %r1214;
	and.b32  	%r822, %r821, 1;
	setp.eq.b32 	%p43, %r822, 1;
	not.pred 	%p44, %p43;
	add.s32 	%r823, %r373, %r1214;
	mul.lo.s32 	%r824, %r823, 5;
	mul.wide.u32 	%rd113, %r824, 4;
	add.s64 	%rd9, %rd6, %rd113;
	@%p44 bra 	$L__BB0_81;
	ld.global.u32 	%r825, [%rd9];
	xor.b32  	%r1035, %r1035, %r825;
	ld.global.u32 	%r826, [%rd9+4];
	xor.b32  	%r1034, %r1034, %r826;
	ld.global.u32 	%r827, [%rd9+8];
	xor.b32  	%r1033, %r1033, %r827;
	ld.global.u32 	%r828, [%rd9+12];
	xor.b32  	%r1032, %r1032, %r828;
	ld.global.u32 	%r829, [%rd9+16];
	xor.b32  	%r1031, %r1031, %r829;
$L__BB0_81:
	and.b32  	%r831, %r821, 2;
	setp.eq.s32 	%p45, %r831, 0;
	@%p45 bra 	$L__BB0_83;
	ld.global.u32 	%r832, [%rd9+20];
	xor.b32  	%r1035, %r1035, %r832;
	ld.global.u32 	%r833, [%rd9+24];
	xor.b32  	%r1034, %r1034, %r833;
	ld.global.u32 	%r834, [%rd9+28];
	xor.b32  	%r1033, %r1033, %r834;
	ld.global.u32 	%r835, [%rd9+32];
	xor.b32  	%r1032, %r1032, %r835;
	ld.global.u32 	%r836, [%rd9+36];
	xor.b32  	%r1031, %r1031, %r836;
$L__BB0_83:
	and.b32  	%r838, %r821, 4;
	setp.eq.s32 	%p46, %r838, 0;
	@%p46 bra 	$L__BB0_85;
	ld.global.u32 	%r839, [%rd9+40];
	xor.b32  	%r1035, %r1035, %r839;
	ld.global.u32 	%r840, [%rd9+44];
	xor.b32  	%r1034, %r1034, %r840;
	ld.global.u32 	%r841, [%rd9+48];
	xor.b32  	%r1033, %r1033, %r841;
	ld.global.u32 	%r842, [%rd9+52];
	xor.b32  	%r1032, %r1032, %r842;
	ld.global.u32 	%r843, [%rd9+56];
	xor.b32  	%r1031, %r1031, %r843;
$L__BB0_85:
	and.b32  	%r845, %r821, 8;
	setp.eq.s32 	%p47, %r845, 0;
	@%p47 bra 	$L__BB0_87;
	ld.global.u32 	%r846, [%rd9+60];
	xor.b32  	%r1035, %r1035, %r846;
	ld.global.u32 	%r847, [%rd9+64];
	xor.b32  	%r1034, %r1034, %r847;
	ld.global.u32 	%r848, [%rd9+68];
	xor.b32  	%r1033, %r1033, %r848;
	ld.global.u32 	%r849, [%rd9+72];
	xor.b32  	%r1032, %r1032, %r849;
	ld.global.u32 	%r850, [%rd9+76];
	xor.b32  	%r1031, %r1031, %r850;
$L__BB0_87:
	and.b32  	%r852, %r821, 16;
	setp.eq.s32 	%p48, %r852, 0;
	@%p48 bra 	$L__BB0_89;
	ld.global.u32 	%r853, [%rd9+80];
	xor.b32  	%r1035, %r1035, %r853;
	ld.global.u32 	%r854, [%rd9+84];
	xor.b32  	%r1034, %r1034, %r854;
	ld.global.u32 	%r855, [%rd9+88];
	xor.b32  	%r1033, %r1033, %r855;
	ld.global.u32 	%r856, [%rd9+92];
	xor.b32  	%r1032, %r1032, %r856;
	ld.global.u32 	%r857, [%rd9+96];
	xor.b32  	%r1031, %r1031, %r857;
$L__BB0_89:
	and.b32  	%r859, %r821, 32;
	setp.eq.s32 	%p49, %r859, 0;
	@%p49 bra 	$L__BB0_91;
	ld.global.u32 	%r860, [%rd9+100];
	xor.b32  	%r1035, %r1035, %r860;
	ld.global.u32 	%r861, [%rd9+104];
	xor.b32  	%r1034, %r1034, %r861;
	ld.global.u32 	%r862, [%rd9+108];
	xor.b32  	%r1033, %r1033, %r862;
	ld.global.u32 	%r863, [%rd9+112];
	xor.b32  	%r1032, %r1032, %r863;
	ld.global.u32 	%r864, [%rd9+116];
	xor.b32  	%r1031, %r1031, %r864;
$L__BB0_91:
	and.b32  	%r866, %r821, 64;
	setp.eq.s32 	%p50, %r866, 0;
	@%p50 bra 	$L__BB0_93;
	ld.global.u32 	%r867, [%rd9+120];
	xor.b32  	%r1035, %r1035, %r867;
	ld.global.u32 	%r868, [%rd9+124];
	xor.b32  	%r1034, %r1034, %r868;
	ld.global.u32 	%r869, [%rd9+128];
	xor.b32  	%r1033, %r1033, %r869;
	ld.global.u32 	%r870, [%rd9+132];
	xor.b32  	%r1032, %r1032, %r870;
	ld.global.u32 	%r871, [%rd9+136];
	xor.b32  	%r1031, %r1031, %r871;
$L__BB0_93:
	and.b32  	%r873, %r821, 128;
	setp.eq.s32 	%p51, %r873, 0;
	@%p51 bra 	$L__BB0_95;
	ld.global.u32 	%r874, [%rd9+140];
	xor.b32  	%r1035, %r1035, %r874;
	ld.global.u32 	%r875, [%rd9+144];
	xor.b32  	%r1034, %r1034, %r875;
	ld.global.u32 	%r876, [%rd9+148];
	xor.b32  	%r1033, %r1033, %r876;
	ld.global.u32 	%r877, [%rd9+152];
	xor.b32  	%r1032, %r1032, %r877;
	ld.global.u32 	%r878, [%rd9+156];
	xor.b32  	%r1031, %r1031, %r878;
$L__BB0_95:
	and.b32  	%r880, %r821, 256;
	setp.eq.s32 	%p52, %r880, 0;
	@%p52 bra 	$L__BB0_97;
	ld.global.u32 	%r881, [%rd9+160];
	xor.b32  	%r1035, %r1035, %r881;
	ld.global.u32 	%r882, [%rd9+164];
	xor.b32  	%r1034, %r1034, %r882;
	ld.global.u32 	%r883, [%rd9+168];
	xor.b32  	%r1033, %r1033, %r883;
	ld.global.u32 	%r884, [%rd9+172];
	xor.b32  	%r1032, %r1032, %r884;
	ld.global.u32 	%r885, [%rd9+176];
	xor.b32  	%r1031, %r1031, %r885;
$L__BB0_97:
	and.b32  	%r887, %r821, 512;
	setp.eq.s32 	%p53, %r887, 0;
	@%p53 bra 	$L__BB0_99;
	ld.global.u32 	%r888, [%rd9+180];
	xor.b32  	%r1035, %r1035, %r888;
	ld.global.u32 	%r889, [%rd9+184];
	xor.b32  	%r1034, %r1034, %r889;
	ld.global.u32 	%r890, [%rd9+188];
	xor.b32  	%r1033, %r1033, %r890;
	ld.global.u32 	%r891, [%rd9+192];
	xor.b32  	%r1032, %r1032, %r891;
	ld.global.u32 	%r892, [%rd9+196];
	xor.b32  	%r1031, %r1031, %r892;
$L__BB0_99:
	and.b32  	%r894, %r821, 1024;
	setp.eq.s32 	%p54, %r894, 0;
	@%p54 bra 	$L__BB0_101;
	ld.global.u32 	%r895, [%rd9+200];
	xor.b32  	%r1035, %r1035, %r895;
	ld.global.u32 	%r896, [%rd9+204];
	xor.b32  	%r1034, %r1034, %r896;
	ld.global.u32 	%r897, [%rd9+208];
	xor.b32  	%r1033, %r1033, %r897;
	ld.global.u32 	%r898, [%rd9+212];
	xor.b32  	%r1032, %r1032, %r898;
	ld.global.u32 	%r899, [%rd9+216];
	xor.b32  	%r1031, %r1031, %r899;
$L__BB0_101:
	and.b32  	%r901, %r821, 2048;
	setp.eq.s32 	%p55, %r901, 0;
	@%p55 bra 	$L__BB0_103;
	ld.global.u32 	%r902, [%rd9+220];
	xor.b32  	%r1035, %r1035, %r902;
	ld.global.u32 	%r903, [%rd9+224];
	xor.b32  	%r1034, %r1034, %r903;
	ld.global.u32 	%r904, [%rd9+228];
	xor.b32  	%r1033, %r1033, %r904;
	ld.global.u32 	%r905, [%rd9+232];
	xor.b32  	%r1032, %r1032, %r905;
	ld.global.u32 	%r906, [%rd9+236];
	xor.b32  	%r1031, %r1031, %r906;
$L__BB0_103:
	and.b32  	%r908, %r821, 4096;
	setp.eq.s32 	%p56, %r908, 0;
	@%p56 bra 	$L__BB0_105;
	ld.global.u32 	%r909, [%rd9+240];
	xor.b32  	%r1035, %r1035, %r909;
	ld.global.u32 	%r910, [%rd9+244];
	xor.b32  	%r1034, %r1034, %r910;
	ld.global.u32 	%r911, [%rd9+248];
	xor.b32  	%r1033, %r1033, %r911;
	ld.global.u32 	%r912, [%rd9+252];
	xor.b32  	%r1032, %r1032, %r912;
	ld.global.u32 	%r913, [%rd9+256];
	xor.b32  	%r1031, %r1031, %r913;
$L__BB0_105:
	and.b32  	%r915, %r821, 8192;
	setp.eq.s32 	%p57, %r915, 0;
	@%p57 bra 	$L__BB0_107;
	ld.global.u32 	%r916, [%rd9+260];
	xor.b32  	%r1035, %r1035, %r916;
	ld.global.u32 	%r917, [%rd9+264];
	xor.b32  	%r1034, %r1034, %r917;
	ld.global.u32 	%r918, [%rd9+268];
	xor.b32  	%r1033, %r1033, %r918;
	ld.global.u32 	%r919, [%rd9+272];
	xor.b32  	%r1032, %r1032, %r919;
	ld.global.u32 	%r920, [%rd9+276];
	xor.b32  	%r1031, %r1031, %r920;
$L__BB0_107:
	and.b32  	%r922, %r821, 16384;
	setp.eq.s32 	%p58, %r922, 0;
	@%p58 bra 	$L__BB0_109;
	ld.global.u32 	%r923, [%rd9+280];
	xor.b32  	%r1035, %r1035, %r923;
	ld.global.u32 	%r924, [%rd9+284];
	xor.b32  	%r1034, %r1034, %r924;
	ld.global.u32 	%r925, [%rd9+288];
	xor.b32  	%r1033, %r1033, %r925;
	ld.global.u32 	%r926, [%rd9+292];
	xor.b32  	%r1032, %r1032, %r926;
	ld.global.u32 	%r927, [%rd9+296];
	xor.b32  	%r1031, %r1031, %r927;
$L__BB0_109:
	and.b32  	%r929, %r821, 32768;
	setp.eq.s32 	%p59, %r929, 0;
	@%p59 bra 	$L__BB0_111;
	ld.global.u32 	%r930, [%rd9+300];
	xor.b32  	%r1035, %r1035, %r930;
	ld.global.u32 	%r931, [%rd9+304];
	xor.b32  	%r1034, %r1034, %r931;
	ld.global.u32 	%r932, [%rd9+308];
	xor.b32  	%r1033, %r1033, %r932;
	ld.global.u32 	%r933, [%rd9+312];
	xor.b32  	%r1032, %r1032, %r933;
	ld.global.u32 	%r934, [%rd9+316];
	xor.b32  	%r1031, %r1031, %r934;
$L__BB0_111:
	add.s32 	%r1214, %r1214, 16;
	setp.ne.s32 	%p60, %r1214, 32;
	@%p60 bra 	$L__BB0_79;
	mad.lo.s32 	%r935, %r1208, -31, %r373;
	add.s32 	%r1208, %r935, 1;
	setp.ne.s32 	%p61, %r1208, 5;
	@%p61 bra 	$L__BB0_78;
	st.local.u32 	[%rd2+4], %r1035;
	st.local.v2.u32 	[%rd2+8], {%r1034, %r1033};
	st.local.v2.u32 	[%rd2+16], {%r1032, %r1031};
$L__BB0_114:
	shr.u64 	%rd149, %rd4, 2;
	add.s32 	%r1018, %r1018, 1;
	setp.gt.u64 	%p62, %rd4, 3;
	@%p62 bra 	$L__BB0_2;
$L__BB0_115:
	shr.u32 	%r936, %r1035, 2;
	xor.b32  	%r937, %r936, %r1035;
	shl.b32 	%r938, %r1031, 4;
	shl.b32 	%r939, %r937, 1;
	xor.b32  	%r940, %r939, %r938;
	xor.b32  	%r941, %r940, %r937;
	xor.b32  	%r1307, %r941, %r1031;
	add.s32 	%r942, %r2, %r1307;
	add.s32 	%r943, %r942, 362437;
	cvt.u64.u32 	%rd11, %r943;
	add.s64 	%rd12, %rd96, -2;
	and.b64  	%rd114, %rd12, -4294967296;
	setp.ne.s64 	%p63, %rd114, 0;
	@%p63 bra 	$L__BB0_117;
	cvt.u32.u64 	%r944, %rd12;
	cvt.u32.u64 	%r945, %rd11;
	rem.u32 	%r946, %r945, %r944;
	cvt.u64.u32 	%rd150, %r946;
	bra.uni 	$L__BB0_118;
$L__BB0_117:
	rem.u64 	%rd150, %rd11, %rd12;
$L__BB0_118:
	shr.u32 	%r947, %r1034, 2;
	xor.b32  	%r948, %r947, %r1034;
	shl.b32 	%r949, %r1307, 4;
	shl.b32 	%r950, %r948, 1;
	xor.b32  	%r951, %r950, %r949;
	xor.b32  	%r952, %r951, %r948;
	xor.b32  	%r1306, %r952, %r1307;
	add.s32 	%r1305, %r2, 724874;
	add.s32 	%r953, %r1306, %r1305;
	cvt.u64.u32 	%rd16, %r953;
	add.s64 	%rd17, %rd96, -1;
	and.b64  	%rd115, %rd17, -4294967296;
	setp.ne.s64 	%p64, %rd115, 0;
	@%p64 bra 	$L__BB0_120;
	cvt.u32.u64 	%r954, %rd17;
	cvt.u32.u64 	%r955, %rd16;
	rem.u32 	%r956, %r955, %r954;
	cvt.u64.u32 	%rd151, %r956;
	bra.uni 	$L__BB0_121;
$L__BB0_120:
	rem.u64 	%rd151, %rd16, %rd17;
$L__BB0_121:
	ld.global.u32 	%r957, [%rd1];
	setp.ne.s32 	%p65, %r957, 0;
	@%p65 bra 	$L__BB0_177;
	add.s64 	%rd152, %rd151, 1;
	add.s64 	%rd153, %rd150, 2;
	mov.b32 	%r1311, 0;
	mov.u64 	%rd154, %rd153;
$L__BB0_123:
	setp.eq.s64 	%p66, %rd154, 0;
	mov.b64 	%rd159, 0;
	@%p66 bra 	$L__BB0_133;
	mov.b64 	%rd159, 0;
	mov.u64 	%rd157, %rd154;
$L__BB0_125:
	mov.u64 	%rd28, %rd157;
	or.b64  	%rd118, %rd154, %rd96;
	and.b64  	%rd119, %rd118, -4294967296;
	setp.ne.s64 	%p67, %rd119, 0;
	@%p67 bra 	$L__BB0_127;
	cvt.u32.u64 	%r959, %rd96;
	cvt.u32.u64 	%r960, %rd154;
	rem.u32 	%r961, %r960, %r959;
	cvt.u64.u32 	%rd158, %r961;
	bra.uni 	$L__BB0_128;
$L__BB0_127:
	rem.u64 	%rd158, %rd154, %rd96;
$L__BB0_128:
	and.b64  	%rd120, %rd28, 1;
	setp.eq.b64 	%p68, %rd120, 1;
	not.pred 	%p69, %p68;
	@%p69 bra 	$L__BB0_132;
	add.s64 	%rd32, %rd158, %rd159;
	or.b64  	%rd121, %rd32, %rd96;
	and.b64  	%rd122, %rd121, -4294967296;
	setp.ne.s64 	%p70, %rd122, 0;
	@%p70 bra 	$L__BB0_131;
	cvt.u32.u64 	%r962, %rd96;
	cvt.u32.u64 	%r963, %rd32;
	rem.u32 	%r964, %r963, %r962;
	cvt.u64.u32 	%rd159, %r964;
	bra.uni 	$L__BB0_132;
$L__BB0_131:
	rem.u64 	%rd159, %rd32, %rd96;
$L__BB0_132:
	shl.b64 	%rd154, %rd158, 1;
	shr.u64 	%rd157, %rd28, 1;
	setp.gt.u64 	%p71, %rd28, 1;
	@%p71 bra 	$L__BB0_125;
$L__BB0_133:
	add.s64 	%rd39, %rd159, %rd152;
	or.b64  	%rd123, %rd39, %rd96;
	and.b64  	%rd124, %rd123, -4294967296;
	setp.ne.s64 	%p72, %rd124, 0;
	@%p72 bra 	$L__BB0_135;
	cvt.u32.u64 	%r965, %rd96;
	cvt.u32.u64 	%r966, %rd39;
	rem.u32 	%r967, %r966, %r965;
	cvt.u64.u32 	%rd154, %r967;
	bra.uni 	$L__BB0_136;
$L__BB0_135:
	rem.u64 	%rd154, %rd39, %rd96;
$L__BB0_136:
	setp.eq.s64 	%p73, %rd153, 0;
	mov.b64 	%rd166, 0;
	@%p73 bra 	$L__BB0_146;
	mov.b64 	%rd166, 0;
	mov.u64 	%rd164, %rd153;
$L__BB0_138:
	mov.u64 	%rd45, %rd164;
	or.b64  	%rd127, %rd153, %rd96;
	and.b64  	%rd128, %rd127, -4294967296;
	setp.ne.s64 	%p74, %rd128, 0;
	@%p74 bra 	$L__BB0_140;
	cvt.u32.u64 	%r968, %rd96;
	cvt.u32.u64 	%r969, %rd153;
	rem.u32 	%r970, %r969, %r968;
	cvt.u64.u32 	%rd165, %r970;
	bra.uni 	$L__BB0_141;
$L__BB0_140:
	rem.u64 	%rd165, %rd153, %rd96;
$L__BB0_141:
	and.b64  	%rd129, %rd45, 1;
	setp.eq.b64 	%p75, %rd129, 1;
	not.pred 	%p76, %p75;
	@%p76 bra 	$L__BB0_145;
	add.s64 	%rd49, %rd165, %rd166;
	or.b64  	%rd130, %rd49, %rd96;
	and.b64  	%rd131, %rd130, -4294967296;
	setp.ne.s64 	%p77, %rd131, 0;
	@%p77 bra 	$L__BB0_144;
	cvt.u32.u64 	%r971, %rd96;
	cvt.u32.u64 	%r972, %rd49;
	rem.u32 	%r973, %r972, %r971;
	cvt.u64.u32 	%rd166, %r973;
	bra.uni 	$L__BB0_145;
$L__BB0_144:
	rem.u64 	%rd166, %rd49, %rd96;
$L__BB0_145:
	shl.b64 	%rd153, %rd165, 1;
	shr.u64 	%rd164, %rd45, 1;
	setp.gt.u64 	%p78, %rd45, 1;
	@%p78 bra 	$L__BB0_138;
$L__BB0_146:
	add.s64 	%rd56, %rd166, %rd152;
	or.b64  	%rd132, %rd56, %rd96;
	and.b64  	%rd133, %rd132, -4294967296;
	setp.ne.s64 	%p79, %rd133, 0;
	@%p79 bra 	$L__BB0_148;
	cvt.u32.u64 	%r974, %rd96;
	cvt.u32.u64 	%r975, %rd56;
	rem.u32 	%r976, %r975, %r974;
	cvt.u64.u32 	%rd169, %r976;
	bra.uni 	$L__BB0_149;
$L__BB0_148:
	rem.u64 	%rd169, %rd56, %rd96;
$L__BB0_149:
	setp.eq.s64 	%p80, %rd169, 0;
	mov.b64 	%rd172, 0;
	mov.u64 	%rd171, %rd169;
	@%p80 bra 	$L__BB0_158;
$L__BB0_150:
	and.b64  	%rd135, %rd171, 1;
	setp.eq.b64 	%p81, %rd135, 1;
	not.pred 	%p82, %p81;
	@%p82 bra 	$L__BB0_154;
	add.s64 	%rd63, %rd169, %rd172;
	or.b64  	%rd136, %rd63, %rd96;
	and.b64  	%rd137, %rd136, -4294967296;
	setp.ne.s64 	%p83, %rd137, 0;
	@%p83 bra 	$L__BB0_153;
	cvt.u32.u64 	%r977, %rd96;
	cvt.u32.u64 	%r978, %rd63;
	rem.u32 	%r979, %r978, %r977;
	cvt.u64.u32 	%rd172, %r979;
	bra.uni 	$L__BB0_154;
$L__BB0_153:
	rem.u64 	%rd172, %rd63, %rd96;
$L__BB0_154:
	shl.b64 	%rd67, %rd169, 1;
	or.b64  	%rd138, %rd67, %rd96;
	and.b64  	%rd139, %rd138, -4294967296;
	setp.ne.s64 	%p84, %rd139, 0;
	@%p84 bra 	$L__BB0_156;
	cvt.u32.u64 	%r980, %rd96;
	cvt.u32.u64 	%r981, %rd67;
	rem.u32 	%r982, %r981, %r980;
	cvt.u64.u32 	%rd169, %r982;
	bra.uni 	$L__BB0_157;
$L__BB0_156:
	rem.u64 	%rd169, %rd67, %rd96;
$L__BB0_157:
	setp.gt.u64 	%p85, %rd171, 1;
	shr.u64 	%rd171, %rd171, 1;
	@%p85 bra 	$L__BB0_150;
$L__BB0_158:
	add.s64 	%rd73, %rd172, %rd152;
	or.b64  	%rd140, %rd73, %rd96;
	and.b64  	%rd141, %rd140, -4294967296;
	setp.ne.s64 	%p86, %rd141, 0;
	@%p86 bra 	$L__BB0_160;
	cvt.u32.u64 	%r983, %rd96;
	cvt.u32.u64 	%r984, %rd73;
	rem.u32 	%r985, %r984, %r983;
	cvt.u64.u32 	%rd153, %r985;
	bra.uni 	$L__BB0_161;
$L__BB0_160:
	rem.u64 	%rd153, %rd73, %rd96;
$L__BB0_161:
	min.u64 	%rd142, %rd154, %rd153;
	max.u64 	%rd143, %rd154, %rd153;
	sub.s64 	%rd176, %rd143, %rd142;
	mov.u64 	%rd175, %rd96;
$L__BB0_162:
	mov.u64 	%rd78, %rd175;
	or.b64  	%rd144, %rd176, %rd78;
	and.b64  	%rd145, %rd144, -4294967296;
	setp.ne.s64 	%p87, %rd145, 0;
	@%p87 bra 	$L__BB0_164;
	cvt.u32.u64 	%r986, %rd78;
	cvt.u32.u64 	%r987, %rd176;
	rem.u32 	%r988, %r987, %r986;
	cvt.u64.u32 	%rd175, %r988;
	bra.uni 	$L__BB0_165;
$L__BB0_164:
	rem.u64 	%rd175, %rd176, %rd78;
$L__BB0_165:
	setp.ne.s64 	%p88, %rd175, 0;
	mov.u64 	%rd176, %rd78;
	@%p88 bra 	$L__BB0_162;
	setp.gt.u64 	%p89, %rd78, 1;
	setp.lt.u64 	%p90, %rd78, %rd96;
	and.pred  	%p91, %p89, %p90;
	@%p91 bra 	$L__BB0_176;
	mad.lo.s32 	%r989, %r1311, 197912093, 197912061;
	shf.l.wrap.b32 	%r990, %r989, %r989, 27;
	setp.gt.u32 	%p92, %r990, 42948;
	@%p92 bra 	$L__BB0_175;
	shr.u32 	%r991, %r1033, 2;
	xor.b32  	%r992, %r991, %r1033;
	shl.b32 	%r993, %r1306, 4;
	shl.b32 	%r994, %r992, 1;
	xor.b32  	%r995, %r994, %r993;
	xor.b32  	%r996, %r995, %r992;
	xor.b32  	%r1319, %r996, %r1306;
	add.s32 	%r997, %r1305, %r1319;
	add.s32 	%r998, %r997, 362437;
	cvt.u64.u32 	%rd83, %r998;
	and.b64  	%rd146, %rd12, -4294967296;
	setp.ne.s64 	%p93, %rd146, 0;
	@%p93 bra 	$L__BB0_170;
	cvt.u32.u64 	%r999, %rd12;
	cvt.u32.u64 	%r1000, %rd83;
	rem.u32 	%r1001, %r1000, %r999;
	cvt.u64.u32 	%rd178, %r1001;
	bra.uni 	$L__BB0_171;
$L__BB0_170:
	rem.u64 	%rd178, %rd83, %rd12;
$L__BB0_171:
	shr.u32 	%r1002, %r1032, 2;
	xor.b32  	%r1003, %r1002, %r1032;
	shl.b32 	%r1004, %r1319, 4;
	shl.b32 	%r1005, %r1003, 1;
	xor.b32  	%r1006, %r1005, %r1004;
	xor.b32  	%r1007, %r1006, %r1003;
	xor.b32  	%r1318, %r1007, %r1319;
	add.s32 	%r1305, %r1305, 724874;
	add.s32 	%r1008, %r1318, %r1305;
	cvt.u64.u32 	%rd87, %r1008;
	and.b64  	%rd147, %rd17, -4294967296;
	setp.ne.s64 	%p94, %rd147, 0;
	@%p94 bra 	$L__BB0_173;
	cvt.u32.u64 	%r1009, %rd17;
	cvt.u32.u64 	%r1010, %rd87;
	rem.u32 	%r1011, %r1010, %r1009;
	cvt.u64.u32 	%rd179, %r1011;
	bra.uni 	$L__BB0_174;
$L__BB0_173:
	rem.u64 	%rd179, %rd87, %rd17;
$L__BB0_174:
	add.s64 	%rd154, %rd178, 2;
	add.s64 	%rd152, %rd179, 1;
	mov.u32 	%r1320, %r1306;
	mov.u32 	%r1032, %r1307;
	mov.u32 	%r1033, %r1031;
	mov.u64 	%rd153, %rd154;
	mov.u32 	%r1306, %r1318;
	mov.u32 	%r1307, %r1319;
	mov.u32 	%r1031, %r1320;
$L__BB0_175:
	add.s32 	%r1311, %r1311, 1;
	setp.eq.s32 	%p95, %r1311, 10000000;
	@%p95 bra 	$L__BB0_177;
	bra.uni 	$L__BB0_123;
$L__BB0_176:
	cvta.to.global.u64 	%rd148, %rd97;
	st.global.u64 	[%rd148], %rd78;
	atom.global.exch.b32 	%r1012, [%rd1], 1;
$L__BB0_177:
	ret;

}


// ===== COMPILED SASS (sm_100) =====

	.target	sm_100

	.elftype	@"ET_EXEC"


//--------------------- .note.nv.tkinfo           --------------------------
	.section	.note.nv.tkinfo,"",@"SHT_NOTE"
	.sectionflags	@"SHF_NOTE_NV_TKINFO"
	.tkinfo
        /*0018*/ 	.word	0x00000002
        /*0030*/ 	.string	""
        /*0030*/ 	.string	"ptxas"
        /*0030*/ 	.string	"Cuda compilation tools, release 13.0, V13.0.88"
        /*0030*/ 	.string	"Build cuda_13.0.r13.0/compiler.36424714_0"
        /*0030*/ 	.string	"-arch sm_100 -m 64 "



//--------------------- .note.nv.cuinfo           --------------------------
	.section	.note.nv.cuinfo,"",@"SHT_NOTE"
	.sectionflags	@"SHF_NOTE_NV_CUINFO"
        /*0018*/ 	.short	0x0002
        /*001a*/ 	.short	0x0064
        /*001c*/ 	.short	0x0082
	.zero		2


//--------------------- .nv.info                  --------------------------
	.section	.nv.info,"",@"SHT_CUDA_INFO"
	.align	4


	//----- nvinfo : EIATTR_REGCOUNT
	.align		4
        /*0000*/ 	.byte	0x04, 0x2f
        /*0002*/ 	.short	(.L_10 - .L_9)
	.align		4
.L_9:
        /*0004*/ 	.word	index@(_Z18pollards_rho_64bityPyPi)
        /*0008*/ 	.word	0x00000024


	//----- nvinfo : EIATTR_FRAME_SIZE
	.align		4
.L_10:
        /*000c*/ 	.byte	0x04, 0x11
        /*000e*/ 	.short	(.L_12 - .L_11)
	.align		4
.L_11:
        /*0010*/ 	.word	index@($__internal_0_$__cuda_sm20_rem_u64)
        /*0014*/ 	.word	0x00000030


	//----- nvinfo : EIATTR_FRAME_SIZE
	.align		4
.L_12:
        /*0018*/ 	.byte	0x04, 0x11
        /*001a*/ 	.short	(.L_14 - .L_13)
	.align		4
.L_13:
        /*001c*/ 	.word	index@(_Z18pollards_rho_64bityPyPi)
        /*0020*/ 	.word	0x00000030


	//----- nvinfo : EIATTR_MIN_STACK_SIZE
	.align		4
.L_14:
        /*0024*/ 	.byte	0x04, 0x12
        /*0026*/ 	.short	(.L_16 - .L_15)
	.align		4
.L_15:
        /*0028*/ 	.word	index@(_Z18pollards_rho_64bityPyPi)
        /*002c*/ 	.word	0x00000030
.L_16:


//--------------------- .nv.compat                --------------------------
	.section	.nv.compat,"",@"SHT_CUDA_COMPAT_INFO"
	.align	4
        /*0000*/ 	.byte	0x02, 0x09, 0x00, 0x00, 0x02, 0x02, 0x01, 0x00, 0x02, 0x05, 0x05, 0x00, 0x03, 0x07, 0x01, 0x01
        /*0010*/ 	.byte	0x02, 0x03, 0x00, 0x00, 0x02, 0x06, 0x01, 0x00, 0x04, 0x0b, 0x08, 0x00, 0x09, 0x00, 0x00, 0x00
        /*0020*/ 	.byte	0x00, 0x00, 0x00, 0x00


//--------------------- .nv.info._Z18pollards_rho_64bityPyPi --------------------------
	.section	.nv.info._Z18pollards_rho_64bityPyPi,"",@"SHT_CUDA_INFO"
	.sectionflags	@""
	.align	4


	//----- nvinfo : EIATTR_CUDA_API_VERSION
	.align		4
        /*0000*/ 	.byte	0x04, 0x37
        /*0002*/ 	.short	(.L_18 - .L_17)
.L_17:
        /*0004*/ 	.word	0x00000082


	//----- nvinfo : EIATTR_KPARAM_INFO
	.align		4
.L_18:
        /*0008*/ 	.byte	0x04, 0x17
        /*000a*/ 	.short	(.L_20 - .L_19)
.L_19:
        /*000c*/ 	.word	0x00000000
        /*0010*/ 	.short	0x0002
        /*0012*/ 	.short	0x0010
        /*0014*/ 	.byte	0x00, 0xf5, 0x21, 0x00


	//----- nvinfo : EIATTR_KPARAM_INFO
	.align		4
.L_20:
        /*0018*/ 	.byte	0x04, 0x17
        /*001a*/ 	.short	(.L_22 - .L_21)
.L_21:
        /*001c*/ 	.word	0x00000000
        /*0020*/ 	.short	0x0001
        /*0022*/ 	.short	0x0008
        /*0024*/ 	.byte	0x00, 0xf5, 0x21, 0x00


	//----- nvinfo : EIATTR_KPARAM_INFO
	.align		4
.L_22:
        /*0028*/ 	.byte	0x04, 0x17
        /*002a*/ 	.short	(.L_24 - .L_23)
.L_23:
        /*002c*/ 	.word	0x00000000
        /*0030*/ 	.short	0x0000
        /*0032*/ 	.short	0x0000
        /*0034*/ 	.byte	0x00, 0xf0, 0x21, 0x00


	//----- nvinfo : EIATTR_SPARSE_MMA_MASK
	.align		4
.L_24:
        /*0038*/ 	.byte	0x03, 0x50
        /*003a*/ 	.short	0x0000


	//----- nvinfo : EIATTR_MAXREG_COUNT
	.align		4
        /*003c*/ 	.byte	0x03, 0x1b
        /*003e*/ 	.short	0x00ff


	//----- nvinfo : EIATTR_MERCURY_ISA_VERSION
	.align		4
        /*0040*/ 	.byte	0x03, 0x5f
        /*0042*/ 	.short	0x0101


	//----- nvinfo : EIATTR_VRC_CTA_INIT_COUNT
	.align		4
        /*0044*/ 	.byte	0x02, 0x4a
	.zero		1
	.zero		1


	//----- nvinfo : EIATTR_EXIT_INSTR_OFFSETS
	.align		4
        /*0048*/ 	.byte	0x04, 0x1c
        /*004a*/ 	.short	(.L_26 - .L_25)


	//   ....[0]....
.L_25:
        /*004c*/ 	.word	0x00002bb0


	//   ....[1]....
        /*0050*/ 	.word	0x00004c80


	//   ....[2]....
        /*0054*/ 	.word	0x00004d00


	//----- nvinfo : EIATTR_CRS_STACK_SIZE
	.align		4
.L_26:
        /*0058*/ 	.byte	0x04, 0x1e
        /*005a*/ 	.short	(.L_28 - .L_27)
.L_27:
        /*005c*/ 	.word	0x00000000


	//----- nvinfo : EIATTR_CBANK_PARAM_SIZE
	.align		4
.L_28:
        /*0060*/ 	.byte	0x03, 0x19
        /*0062*/ 	.short	0x0018


	//----- nvinfo : EIATTR_PARAM_CBANK
	.align		4
        /*0064*/ 	.byte	0x04, 0x0a
        /*0066*/ 	.short	(.L_30 - .L_29)
	.align		4
.L_29:
        /*0068*/ 	.word	index@(.nv.constant0._Z18pollards_rho_64bityPyPi)
        /*006c*/ 	.short	0x0380
        /*006e*/ 	.short	0x0018


	//----- nvinfo : EIATTR_SW_WAR
	.align		4
.L_30:
        /*0070*/ 	.byte	0x04, 0x36
        /*0072*/ 	.short	(.L_32 - .L_31)
.L_31:
        /*0074*/ 	.word	0x00000008
.L_32:


//--------------------- .nv.callgraph             --------------------------
	.section	.nv.callgraph,"",@"SHT_CUDA_CALLGRAPH"
	.align	4
	.sectionentsize	8
	.align		4
        /*0000*/ 	.word	0x00000000
	.align		4
        /*0004*/ 	.word	0xffffffff
	.align		4
        /*0008*/ 	.word	0x00000000
	.align		4
        /*000c*/ 	.word	0xfffffffe
	.align		4
        /*0010*/ 	.word	0x00000000
	.align		4
        /*0014*/ 	.word	0xfffffffd
	.align		4
        /*0018*/ 	.word	0x00000000
	.align		4
        /*001c*/ 	.word	0xfffffffc


//--------------------- .nv.constant4             --------------------------
	.section	.nv.constant4,"a",@progbits
	.align	8
	.align		8
.nv.constant4:
        /*0000*/ 	.dword	precalc_xorwow_matrix
	.align		8
        /*0008*/ 	.dword	precalc_xorwow_offset_matrix
	.align		8
        /*0010*/ 	.dword	mrg32k3aM1
	.align		8
        /*0018*/ 	.dword	mrg32k3aM2
	.align		8
        /*0020*/ 	.dword	mrg32k3aM1SubSeq
	.align		8
        /*0028*/ 	.dword	mrg32k3aM2SubSeq
	.align		8
        /*0030*/ 	.dword	mrg32k3aM1Seq
	.align		8
        /*0038*/ 	.dword	mrg32k3aM2Seq


//--------------------- .nv.constant3             --------------------------
	.section	.nv.constant3,"a",@progbits
	.align	8
.nv.constant3:
	.type		__cr_lgamma_table,@object
	.size		__cr_lgamma_table,(.L_8 - __cr_lgamma_table)
__cr_lgamma_table:
        /*0000*/ 	.byte	0x00, 0x00, 0x00, 0x00, 0x00, 0x00, 0x00, 0x00, 0x00, 0x00, 0x00, 0x00, 0x00, 0x00, 0x00, 0x00
        /*0010*/ 	.byte	0xef, 0x39, 0xfa, 0xfe, 0x42, 0x2e, 0xe6, 0x3f, 0x02, 0x20, 0x2a, 0xfa, 0x0b, 0xab, 0xfc, 0x3f
        /*0020*/ 	.byte	0xf9, 0x2c, 0x92, 0x7c, 0xa7, 0x6c, 0x09, 0x40, 0xc9, 0x79, 0x44, 0x3c, 0x64, 0x26, 0x13, 0x40
        /*0030*/ 	.byte	0xca, 0x01, 0xcf, 0x3a, 0x27, 0x51, 0x1a, 0x40, 0x30, 0xcc, 0x2d, 0xf3, 0xe1, 0x0c, 0x21, 0x40
        /*0040*/ 	.byte	0x0d, 0xb7, 0xfc, 0x82, 0x8e, 0x35, 0x25, 0x40
.L_8:


//--------------------- .text._Z18pollards_rho_64bityPyPi --------------------------
	.section	.text._Z18pollards_rho_64bityPyPi,"ax",@progbits
	.align	128
        .global         _Z18pollards_rho_64bityPyPi
        .type           _Z18pollards_rho_64bityPyPi,@function
        .size           _Z18pollards_rho_64bityPyPi,(.L_x_66 - _Z18pollards_rho_64bityPyPi)
        .other          _Z18pollards_rho_64bityPyPi,@"STO_CUDA_ENTRY STV_DEFAULT"
_Z18pollards_rho_64bityPyPi:
.text._Z18pollards_rho_64bityPyPi:
[----:B------:R-:W0:Y:S01]  /*0000*/  LDC R1, c[0x0][0x37c] ;  /* 0x0000df00ff017b82 */ /* 0x000e220000000800 */
[----:B------:R-:W1:Y:S07]  /*0010*/  S2R R3, SR_TID.X ;  /* 0x0000000000037919 */ /* 0x000e6e0000002100 */
[----:B------:R-:W1:Y:S01]  /*0020*/  S2UR UR4, SR_CTAID.X ;  /* 0x00000000000479c3 */ /* 0x000e620000002500 */
[----:B0-----:R-:W-:Y:S01]  /*0030*/  VIADD R1, R1, 0xffffffd0 ;  /* 0xffffffd001017836 */ /* 0x001fe20000000000 */
[----:B------:R-:W0:Y:S06]  /*0040*/  LDCU.64 UR8, c[0x0][0x358] ;  /* 0x00006b00ff0877ac */ /* 0x000e2c0008000a00 */
[----:B------:R-:W1:Y:S02]  /*0050*/  LDC R12, c[0x0][0x360] ;  /* 0x0000d800ff0c7b82 */ /* 0x000e640000000800 */
[----:B-1----:R-:W-:Y:S01]  /*0060*/  IMAD R12, R12, UR4, R3 ;  /* 0x000000040c0c7c24 */ /* 0x002fe2000f8e0203 */
[----:B------:R-:W-:-:S03]  /*0070*/  CS2R R2, SR_CLOCKLO ;  /* 0x0000000000027805 */ /* 0x000fc60000015000 */
[----:B------:R-:W-:Y:S01]  /*0080*/  IMAD R5, R12, 0x3039, RZ ;  /* 0x000030390c057824 */ /* 0x000fe200078e02ff */
[----:B------:R-:W-:Y:S04]  /*0090*/  BSSY.RECONVERGENT B0, `(.L_x_0) ;  /* 0x0000262000007945 */ /* 0x000fe80003800200 */
[----:B------:R-:W-:-:S04]  /*00a0*/  IADD3 R0, P0, PT, R5, R2, RZ ;  /* 0x0000000205007210 */ /* 0x000fc80007f1e0ff */
[----:B------:R-:W-:Y:S02]  /*00b0*/  LEA.HI.X.SX32 R2, R5, R3, 0x1, P0 ;  /* 0x0000000305027211 */ /* 0x000fe400000f0eff */
[----:B------:R-:W-:Y:S02]  /*00c0*/  LOP3.LUT R0, R0, 0xaad26b49, RZ, 0x3c, !PT ;  /* 0xaad26b4900007812 */ /* 0x000fe400078e3cff */
[----:B------:R-:W-:Y:S02]  /*00d0*/  LOP3.LUT R2, R2, 0xf7dcefdd, RZ, 0x3c, !PT ;  /* 0xf7dcefdd02027812 */ /* 0x000fe400078e3cff */
[----:B------:R-:W-:Y:S01]  /*00e0*/  ISETP.NE.AND P0, PT, R12, RZ, PT ;  /* 0x000000ff0c00720c */ /* 0x000fe20003f05270 */
[----:B------:R-:W-:Y:S02]  /*00f0*/  IMAD R0, R0, 0x4182bed5, RZ ;  /* 0x4182bed500007824 */ /* 0x000fe400078e02ff */
[----:B------:R-:W-:Y:S02]  /*0100*/  IMAD R9, R2, -0x658354e5, RZ ;  /* 0x9a7cab1b02097824 */ /* 0x000fe400078e02ff */
[C---:B------:R-:W-:Y:S01]  /*0110*/  VIADD R7, R0.reuse, 0x75bcd15 ;  /* 0x075bcd1500077836 */ /* 0x040fe20000000000 */
[C---:B------:R-:W-:Y:S01]  /*0120*/  LOP3.LUT R2, R0.reuse, 0x159a55e5, RZ, 0x3c, !PT ;  /* 0x159a55e500027812 */ /* 0x040fe200078e3cff */
[C---:B------:R-:W-:Y:S01]  /*0130*/  IMAD.IADD R25, R0.reuse, 0x1, R9 ;  /* 0x0000000100197824 */ /* 0x040fe200078e0209 */
[----:B------:R-:W-:Y:S01]  /*0140*/  LOP3.LUT R4, R9, 0x5491333, RZ, 0x3c, !PT ;  /* 0x0549133309047812 */ /* 0x000fe200078e3cff */
[----:B------:R-:W-:-:S02]  /*0150*/  VIADD R5, R0, 0x583f19 ;  /* 0x00583f1900057836 */ /* 0x000fc40000000000 */
[----:B------:R-:W-:Y:S02]  /*0160*/  VIADD R3, R9, 0x1f123bb5 ;  /* 0x1f123bb509037836 */ /* 0x000fe40000000000 */
[----:B------:R-:W-:Y:S01]  /*0170*/  VIADD R6, R25, 0x64f0c9 ;  /* 0x0064f0c919067836 */ /* 0x000fe20000000000 */
[----:B------:R1:W-:Y:S04]  /*0180*/  STL.64 [R1+0x10], R4 ;  /* 0x0000100401007387 */ /* 0x0003e80000100a00 */
[----:B------:R1:W-:Y:S04]  /*0190*/  STL.64 [R1+0x8], R2 ;  /* 0x0000080201007387 */ /* 0x0003e80000100a00 */
[----:B------:R1:W-:Y:S01]  /*01a0*/  STL.64 [R1], R6 ;  /* 0x0000000601007387 */ /* 0x0003e20000100a00 */
[----:B0-----:R-:W-:Y:S05]  /*01b0*/  @!P0 BRA `(.L_x_1) ;  /* 0x00000024003c8947 */ /* 0x001fea0003800000 */
[----:B------:R-:W-:Y:S01]  /*01c0*/  SHF.R.S32.HI R13, RZ, 0x1f, R12 ;  /* 0x0000001fff0d7819 */ /* 0x000fe2000001140c */
[----:B------:R-:W-:-:S07]  /*01d0*/  IMAD.MOV.U32 R0, RZ, RZ, RZ ;  /* 0x000000ffff007224 */ /* 0x000fce00078e00ff */
.L_x_10:
[----:B------:R-:W-:Y:S01]  /*01e0*/  LOP3.LUT R19, R12, 0x3, RZ, 0xc0, !PT ;  /* 0x000000030c137812 */ /* 0x000fe200078ec0ff */
[----:B------:R-:W-:Y:S03]  /*01f0*/  BSSY.RECONVERGENT B1, `(.L_x_2) ;  /* 0x0000245000017945 */ /* 0x000fe60003800200 */
[----:B------:R-:W-:-:S04]  /*0200*/  ISETP.NE.U32.AND P0, PT, R19, RZ, PT ;  /* 0x000000ff1300720c */ /* 0x000fc80003f05070 */
[----:B------:R-:W-:-:S13]  /*0210*/  ISETP.NE.AND.EX P0, PT, RZ, RZ, PT, P0 ;  /* 0x000000ffff00720c */ /* 0x000fda0003f05300 */
[----:B0-23--:R-:W-:Y:S05]  /*0220*/  @!P0 BRA `(.L_x_3) ;  /* 0x0000002400048947 */ /* 0x00dfea0003800000 */
[----:B------:R-:W0:Y:S01]  /*0230*/  LDC.64 R8, c[0x4][RZ] ;  /* 0x01000000ff087b82 */ /* 0x000e220000000a00 */
[----:B------:R-:W-:Y:S01]  /*0240*/  IMAD.MOV.U32 R14, RZ, RZ, RZ ;  /* 0x000000ffff0e7224 */ /* 0x000fe200078e00ff */
[----:B-1----:R-:W-:Y:S02]  /*0250*/  CS2R R4, SRZ ;  /* 0x0000000000047805 */ /* 0x002fe4000001ff00 */
[----:B------:R-:W-:Y:S01]  /*0260*/  CS2R R2, SRZ ;  /* 0x0000000000027805 */ /* 0x000fe2000001ff00 */
[----:B------:R-:W-:Y:S02]  /*0270*/  IMAD.MOV.U32 R7, RZ, RZ, RZ ;  /* 0x000000ffff077224 */ /* 0x000fe400078e00ff */
[----:B0-----:R-:W-:-:S07]  /*0280*/  IMAD.WIDE.U32 R8, R0, 0xc80, R8 ;  /* 0x00000c8000087825 */ /* 0x001fce00078e0008 */
.L_x_5:
[----:B------:R-:W-:-:S06]  /*0290*/  IMAD R15, R14, 0x4, R1 ;  /* 0x000000040e0f7824 */ /* 0x000fcc00078e0201 */
[----:B------:R-:W5:Y:S01]  /*02a0*/  LDL R15, [R15+0x4] ;  /* 0x000004000f0f7983 */ /* 0x000f620000100800 */
[----:B------:R-:W-:Y:S01]  /*02b0*/  IMAD.SHL.U32 R16, R14, 0x20, RZ ;  /* 0x000000200e107824 */ /* 0x000fe200078e00ff */
[----:B------:R-:W-:-:S06]  /*02c0*/  UMOV UR4, URZ ;  /* 0x000000ff00047c82 */ /* 0x000fcc0008000000 */
.L_x_4:
[----:B-----5:R-:W-:Y:S01]  /*02d0*/  SHF.R.U32.HI R22, RZ, UR4, R15 ;  /* 0x00000004ff167c19 */ /* 0x020fe2000801160f */
[----:B------:R-:W-:-:S03]  /*02e0*/  VIADD R10, R16, UR4 ;  /* 0x00000004100a7c36 */ /* 0x000fc60008000000 */
[----:B------:R-:W-:-:S04]  /*02f0*/  LOP3.LUT R11, R22, 0x1, RZ, 0xc0, !PT ;  /* 0x00000001160b7812 */ /* 0x000fc800078ec0ff */
[----:B------:R-:W-:Y:S01]  /*0300*/  ISETP.NE.U32.AND P0, PT, R11, 0x1, PT ;  /* 0x000000010b00780c */ /* 0x000fe20003f05070 */
[----:B------:R-:W-:-:S03]  /*0310*/  IMAD R11, R10, 0x5, RZ ;  /* 0x000000050a0b7824 */ /* 0x000fc600078e02ff */
[----:B------:R-:W-:Y:S01]  /*0320*/  R2P PR, R22, 0x7e ;  /* 0x0000007e16007804 */ /* 0x000fe20000000000 */
[----:B------:R-:W-:-:S08]  /*0330*/  IMAD.WIDE.U32 R10, R11, 0x4, R8 ;  /* 0x000000040b0a7825 */ /* 0x000fd000078e0008 */
[----:B------:R-:W2:Y:S04]  /*0340*/  @!P0 LDG.E R18, desc[UR8][R10.64+0x10] ;  /* 0x000010080a128981 */ /* 0x000ea8000c1e1900 */
[----:B------:R-:W3:Y:S04]  /*0350*/  @P1 LDG.E R20, desc[UR8][R10.64+0x24] ;  /* 0x000024080a141981 */ /* 0x000ee8000c1e1900 */
[----:B------:R-:W4:Y:S04]  /*0360*/  @P2 LDG.E R24, desc[UR8][R10.64+0x38] ;  /* 0x000038080a182981 */ /* 0x000f28000c1e1900 */
[----:B------:R-:W4:Y:S04]  /*0370*/  @P3 LDG.E R26, desc[UR8][R10.64+0x4c] ;  /* 0x00004c080a1a3981 */ /* 0x000f28000c1e1900 */
[----:B------:R-:W4:Y:S04]  /*0380*/  @!P0 LDG.E R17, desc[UR8][R10.64+0x4] ;  /* 0x000004080a118981 */ /* 0x000f28000c1e1900 */
[----:B------:R-:W4:Y:S04]  /*0390*/  @!P0 LDG.E R21, desc[UR8][R10.64+0xc] ;  /* 0x00000c080a158981 */ /* 0x000f28000c1e1900 */
[----:B------:R-:W4:Y:S01]  /*03a0*/  @P3 LDG.E R23, desc[UR8][R10.64+0x40] ;  /* 0x000040080a173981 */ /* 0x000f22000c1e1900 */
[----:B--2---:R-:W-:-:S03]  /*03b0*/  @!P0 LOP3.LUT R5, R5, R18, RZ, 0x3c, !PT ;  /* 0x0000001205058212 */ /* 0x004fc600078e3cff */
[----:B------:R-:W2:Y:S01]  /*03c0*/  @!P0 LDG.E R18, desc[UR8][R10.64] ;  /* 0x000000080a128981 */ /* 0x000ea2000c1e1900 */
[----:B---3--:R-:W-:-:S03]  /*03d0*/  @P1 LOP3.LUT R5, R5, R20, RZ, 0x3c, !PT ;  /* 0x0000001405051212 */ /* 0x008fc600078e3cff */
[----:B------:R-:W3:Y:S01]  /*03e0*/  @!P0 LDG.E R20, desc[UR8][R10.64+0x8] ;  /* 0x000008080a148981 */ /* 0x000ee2000c1e1900 */
[----:B----4-:R-:W-:-:S03]  /*03f0*/  @P2 LOP3.LUT R5, R5, R24, RZ, 0x3c, !PT ;  /* 0x0000001805052212 */ /* 0x010fc600078e3cff */
[----:B------:R-:W4:Y:S01]  /*0400*/  @P4 LDG.E R24, desc[UR8][R10.64+0x60] ;  /* 0x000060080a184981 */ /* 0x000f22000c1e1900 */
[----:B------:R-:W-:-:S03]  /*0410*/  @P3 LOP3.LUT R5, R5, R26, RZ, 0x3c, !PT ;  /* 0x0000001a05053212 */ /* 0x000fc600078e3cff */
[----:B------:R-:W4:Y:S01]  /*0420*/  @P5 LDG.E R26, desc[UR8][R10.64+0x74] ;  /* 0x000074080a1a5981 */ /* 0x000f22000c1e1900 */
[----:B------:R-:W-:-:S03]  /*0430*/  @!P0 LOP3.LUT R2, R2, R17, RZ, 0x3c, !PT ;  /* 0x0000001102028212 */ /* 0x000fc600078e3cff */
[----:B------:R-:W4:Y:S01]  /*0440*/  @P1 LDG.E R17, desc[UR8][R10.64+0x18] ;  /* 0x000018080a111981 */ /* 0x000f22000c1e1900 */
[----:B------:R-:W-:-:S03]  /*0450*/  @!P0 LOP3.LUT R4, R4, R21, RZ, 0x3c, !PT ;  /* 0x0000001504048212 */ /* 0x000fc600078e3cff */
[----:B------:R-:W4:Y:S01]  /*0460*/  @P1 LDG.E R21, desc[UR8][R10.64+0x20] ;  /* 0x000020080a151981 */ /* 0x000f22000c1e1900 */
[----:B--2---:R-:W-:-:S03]  /*0470*/  @!P0 LOP3.LUT R7, R7, R18, RZ, 0x3c, !PT ;  /* 0x0000001207078212 */ /* 0x004fc600078e3cff */
[----:B------:R-:W2:Y:S01]  /*0480*/  @P1 LDG.E R18, desc[UR8][R10.64+0x14] ;  /* 0x000014080a121981 */ /* 0x000ea2000c1e1900 */
[----:B---3--:R-:W-:-:S03]  /*0490*/  @!P0 LOP3.LUT R3, R3, R20, RZ, 0x3c, !PT ;  /* 0x0000001403038212 */ /* 0x008fc600078e3cff */
[----:B------:R-:W3:Y:S01]  /*04a0*/  @P1 LDG.E R20, desc[UR8][R10.64+0x1c] ;  /* 0x00001c080a141981 */ /* 0x000ee2000c1e1900 */
[----:B----4-:R-:W-:-:S03]  /*04b0*/  @P4 LOP3.LUT R5, R5, R24, RZ, 0x3c, !PT ;  /* 0x0000001805054212 */ /* 0x010fc600078e3cff */
[----:B------:R-:W4:Y:S01]  /*04c0*/  @P2 LDG.E R24, desc[UR8][R10.64+0x28] ;  /* 0x000028080a182981 */ /* 0x000f22000c1e1900 */
[----:B------:R-:W-:-:S03]  /*04d0*/  @P1 LOP3.LUT R2, R2, R17, RZ, 0x3c, !PT ;  /* 0x0000001102021212 */ /* 0x000fc600078e3cff */
[----:B------:R-:W4:Y:S01]  /*04e0*/  @P2 LDG.E R17, desc[UR8][R10.64+0x2c] ;  /* 0x00002c080a112981 */ /* 0x000f22000c1e1900 */
[----:B------:R-:W-:-:S03]  /*04f0*/  @P1 LOP3.LUT R4, R4, R21, RZ, 0x3c, !PT ;  /* 0x0000001504041212 */ /* 0x000fc600078e3cff */
[----:B------:R-:W4:Y:S01]  /*0500*/  @P2 LDG.E R21, desc[UR8][R10.64+0x34] ;  /* 0x000034080a152981 */ /* 0x000f22000c1e1900 */
[----:B--2---:R-:W-:-:S03]  /*0510*/  @P1 LOP3.LUT R7, R7, R18, RZ, 0x3c, !PT ;  /* 0x0000001207071212 */ /* 0x004fc600078e3cff */
[----:B------:R-:W2:Y:S01]  /*0520*/  @P2 LDG.E R18, desc[UR8][R10.64+0x30] ;  /* 0x000030080a122981 */ /* 0x000ea2000c1e1900 */
[----:B---3--:R-:W-:-:S03]  /*0530*/  @P1 LOP3.LUT R3, R3, R20, RZ, 0x3c, !PT ;  /* 0x0000001403031212 */ /* 0x008fc600078e3cff */
[----:B------:R-:W3:Y:S01]  /*0540*/  @P3 LDG.E R20, desc[UR8][R10.64+0x3c] ;  /* 0x00003c080a143981 */ /* 0x000ee2000c1e1900 */
[----:B----4-:R-:W-:-:S03]  /*0550*/  @P2 LOP3.LUT R7, R7, R24, RZ, 0x3c, !PT ;  /* 0x0000001807072212 */ /* 0x010fc600078e3cff */
[----:B------:R-:W4:Y:S01]  /*0560*/  @P3 LDG.E R24, desc[UR8][R10.64+0x44] ;  /* 0x000044080a183981 */ /* 0x000f22000c1e1900 */
[----:B------:R-:W-:-:S03]  /*0570*/  @P2 LOP3.LUT R2, R2, R17, RZ, 0x3c, !PT ;  /* 0x0000001102022212 */ /* 0x000fc600078e3cff */
[----:B------:R-:W4:Y:S01]  /*0580*/  @P3 LDG.E R17, desc[UR8][R10.64+0x48] ;  /* 0x000048080a113981 */ /* 0x000f22000c1e1900 */
[----:B------:R-:W-:Y:S02]  /*0590*/  @P2 LOP3.LUT R4, R4, R21, RZ, 0x3c, !PT ;  /* 0x0000001504042212 */ /* 0x000fe400078e3cff */
[----:B------:R-:W-:Y:S01]  /*05a0*/  @P3 LOP3.LUT R2, R2, R23, RZ, 0x3c, !PT ;  /* 0x0000001702023212 */ /* 0x000fe200078e3cff */
[----:B------:R-:W4:Y:S04]  /*05b0*/  @P4 LDG.E R21, desc[UR8][R10.64+0x54] ;  /* 0x000054080a154981 */ /* 0x000f28000c1e1900 */
        /* <DEDUP_REMOVED lines=19> */
[----:B------:R-:W-:Y:S02]  /*06f0*/  LOP3.LUT P0, RZ, R22, 0x80, RZ, 0xc0, !PT ;  /* 0x0000008016ff7812 */ /* 0x000fe4000780c0ff */
[----:B------:R-:W-:Y:S02]  /*0700*/  @P5 LOP3.LUT R5, R5, R26, RZ, 0x3c, !PT ;  /* 0x0000001a05055212 */ /* 0x000fe400078e3cff */
[----:B------:R-:W4:Y:S01]  /*0710*/  @P6 LDG.E R26, desc[UR8][R10.64+0x88] ;  /* 0x000088080a1a6981 */ /* 0x000f22000c1e1900 */
[----:B------:R-:W-:-:S03]  /*0720*/  @P5 LOP3.LUT R2, R2, R17, RZ, 0x3c, !PT ;  /* 0x0000001102025212 */ /* 0x000fc600078e3cff */
[----:B------:R-:W4:Y:S01]  /*0730*/  @P6 LDG.E R17, desc[UR8][R10.64+0x84] ;  /* 0x000084080a116981 */ /* 0x000f22000c1e1900 */
[----:B------:R-:W-:-:S04]  /*0740*/  @P5 LOP3.LUT R4, R4, R21, RZ, 0x3c, !PT ;  /* 0x0000001504045212 */ /* 0x000fc800078e3cff */
        /* <DEDUP_REMOVED lines=9> */
[----:B------:R-:W-:Y:S02]  /*07e0*/  @P6 LOP3.LUT R5, R5, R26, RZ, 0x3c, !PT ;  /* 0x0000001a05056212 */ /* 0x000fe400078e3cff */
[----:B------:R-:W-:Y:S02]  /*07f0*/  @P6 LOP3.LUT R4, R4, R17, RZ, 0x3c, !PT ;  /* 0x0000001104046212 */ /* 0x000fe400078e3cff */
[----:B------:R-:W-:Y:S02]  /*0800*/  @P0 LOP3.LUT R2, R2, R21, RZ, 0x3c, !PT ;  /* 0x0000001502020212 */ /* 0x000fe400078e3cff */
[----:B------:R-:W-:Y:S02]  /*0810*/  @P0 LOP3.LUT R4, R4, R23, RZ, 0x3c, !PT ;  /* 0x0000001704040212 */ /* 0x000fe400078e3cff */
[----:B--2---:R-:W-:Y:S02]  /*0820*/  @P0 LOP3.LUT R7, R7, R18, RZ, 0x3c, !PT ;  /* 0x0000001207070212 */ /* 0x004fe400078e3cff */
[----:B---3--:R-:W-:-:S02]  /*0830*/  @P0 LOP3.LUT R3, R3, R20, RZ, 0x3c, !PT ;  /* 0x0000001403030212 */ /* 0x008fc400078e3cff */
[----:B----4-:R-:W-:Y:S02]  /*0840*/  @P0 LOP3.LUT R5, R5, R24, RZ, 0x3c, !PT ;  /* 0x0000001805050212 */ /* 0x010fe400078e3cff */
[----:B------:R-:W-:-:S13]  /*0850*/  R2P PR, R22.B1, 0x7f ;  /* 0x0000007f16007804 */ /* 0x000fda0000001000 */
[----:B------:R-:W2:Y:S04]  /*0860*/  @P0 LDG.E R20, desc[UR8][R10.64+0xa0] ;  /* 0x0000a0080a140981 */ /* 0x000ea8000c1e1900 */
[----:B------:R-:W3:Y:S04]  /*0870*/  @P0 LDG.E R17, desc[UR8][R10.64+0xa4] ;  /* 0x0000a4080a110981 */ /* 0x000ee8000c1e1900 */
[----:B------:R-:W4:Y:S04]  /*0880*/  @P0 LDG.E R21, desc[UR8][R10.64+0xac] ;  /* 0x0000ac080a150981 */ /* 0x000f28000c1e1900 */
[----:B------:R-:W4:Y:S04]  /*0890*/  @P0 LDG.E R24, desc[UR8][R10.64+0xa8] ;  /* 0x0000a8080a180981 */ /* 0x000f28000c1e1900 */
[----:B------:R-:W4:Y:S04]  /*08a0*/  @P0 LDG.E R18, desc[UR8][R10.64+0xb0] ;  /* 0x0000b0080a120981 */ /* 0x000f28000c1e1900 */
        /* <DEDUP_REMOVED lines=12> */
[----:B------:R-:W-:-:S03]  /*0970*/  LOP3.LUT P0, RZ, R22, 0x8000, RZ, 0xc0, !PT ;  /* 0x0000800016ff7812 */ /* 0x000fc6000780c0ff */
        /* <DEDUP_REMOVED lines=22> */
[----:B------:R-:W-:Y:S01]  /*0ae0*/  @P3 LOP3.LUT R7, R7, R24, RZ, 0x3c, !PT ;  /* 0x0000001807073212 */ /* 0x000fe200078e3cff */
[----:B------:R-:W4:Y:S04]  /*0af0*/  @P4 LDG.E R23, desc[UR8][R10.64+0xfc] ;  /* 0x0000fc080a174981 */ /* 0x000f28000c1e1900 */
        /* <DEDUP_REMOVED lines=12> */
[----:B------:R-:W3:Y:S01]  /*0bc0*/  @P5 LDG.E R23, desc[UR8][R10.64+0x110] ;  /* 0x000110080a175981 */ /* 0x000ee2000c1e1900 */
[----:B------:R-:W-:-:S03]  /*0bd0*/  @P4 LOP3.LUT R3, R3, R24, RZ, 0x3c, !PT ;  /* 0x0000001803034212 */ /* 0x000fc600078e3cff */
[----:B------:R-:W3:Y:S01]  /*0be0*/  @P5 LDG.E R24, desc[UR8][R10.64+0x114] ;  /* 0x000114080a185981 */ /* 0x000ee2000c1e1900 */
[----:B------:R-:W-:-:S03]  /*0bf0*/  @P4 LOP3.LUT R5, R5, R18, RZ, 0x3c, !PT ;  /* 0x0000001205054212 */ /* 0x000fc600078e3cff */
[----:B------:R-:W3:Y:S01]  /*0c00*/  @P6 LDG.E R18, desc[UR8][R10.64+0x120] ;  /* 0x000120080a126981 */ /* 0x000ee2000c1e1900 */
[----:B------:R-:W-:-:S03]  /*0c10*/  @P5 LOP3.LUT R3, R3, R22, RZ, 0x3c, !PT ;  /* 0x0000001603035212 */ /* 0x000fc600078e3cff */
[----:B------:R-:W3:Y:S01]  /*0c20*/  @P0 LDG.E R22, desc[UR8][R10.64+0x12c] ;  /* 0x00012c080a160981 */ /* 0x000ee2000c1e1900 */
[----:B--2---:R-:W-:-:S03]  /*0c30*/  @P5 LOP3.LUT R7, R7, R20, RZ, 0x3c, !PT ;  /* 0x0000001407075212 */ /* 0x004fc600078e3cff */
[----:B------:R-:W2:Y:S01]  /*0c40*/  @P6 LDG.E R20, desc[UR8][R10.64+0x128] ;  /* 0x000128080a146981 */ /* 0x000ea2000c1e1900 */
[----:B------:R-:W-:-:S03]  /*0c50*/  @P6 LOP3.LUT R7, R7, R26, RZ, 0x3c, !PT ;  /* 0x0000001a07076212 */ /* 0x000fc600078e3cff */
[----:B------:R-:W2:Y:S01]  /*0c60*/  @P0 LDG.E R26, desc[UR8][R10.64+0x13c] ;  /* 0x00013c080a1a0981 */ /* 0x000ea2000c1e1900 */
[----:B----4-:R-:W-:-:S03]  /*0c70*/  @P5 LOP3.LUT R2, R2, R21, RZ, 0x3c, !PT ;  /* 0x0000001502025212 */ /* 0x010fc600078e3cff */
[----:B------:R-:W4:Y:S01]  /*0c80*/  @P6 LDG.E R21, desc[UR8][R10.64+0x124] ;  /* 0x000124080a156981 */ /* 0x000f22000c1e1900 */
[----:B---3--:R-:W-:Y:S02]  /*0c90*/  @P5 LOP3.LUT R4, R4, R23, RZ, 0x3c, !PT ;  /* 0x0000001704045212 */ /* 0x008fe400078e3cff */
[----:B------:R-:W-:Y:S01]  /*0ca0*/  @P6 LOP3.LUT R2, R2, R17, RZ, 0x3c, !PT ;  /* 0x0000001102026212 */ /* 0x000fe200078e3cff */
[----:B------:R-:W3:Y:S01]  /*0cb0*/  @P0 LDG.E R23, desc[UR8][R10.64+0x138] ;  /* 0x000138080a170981 */ /* 0x000ee2000c1e1900 */
[----:B------:R-:W-:-:S03]  /*0cc0*/  @P5 LOP3.LUT R5, R5, R24, RZ, 0x3c, !PT ;  /* 0x0000001805055212 */ /* 0x000fc600078e3cff */
[----:B------:R-:W3:Y:S04]  /*0cd0*/  @P0 LDG.E R17, desc[UR8][R10.64+0x130] ;  /* 0x000130080a110981 */ /* 0x000ee8000c1e1900 */
[----:B------:R-:W3:Y:S01]  /*0ce0*/  @P0 LDG.E R24, desc[UR8][R10.64+0x134] ;  /* 0x000134080a180981 */ /* 0x000ee2000c1e1900 */
[----:B------:R-:W-:-:S04]  /*0cf0*/  UIADD3 UR4, UPT, UPT, UR4, 0x10, URZ ;  /* 0x0000001004047890 */ /* 0x000fc8000fffe0ff */
[----:B------:R-:W-:Y:S01]  /*0d00*/  UISETP.NE.AND UP0, UPT, UR4, 0x20, UPT ;  /* 0x000000200400788c */ /* 0x000fe2000bf05270 */
[----:B------:R-:W-:Y:S02]  /*0d10*/  @P6 LOP3.LUT R3, R3, R18, RZ, 0x3c, !PT ;  /* 0x0000001203036212 */ /* 0x000fe400078e3cff */
[----:B------:R-:W-:Y:S02]  /*0d20*/  @P0 LOP3.LUT R7, R7, R22, RZ, 0x3c, !PT ;  /* 0x0000001607070212 */ /* 0x000fe400078e3cff */
[----:B--2---:R-:W-:-:S04]  /*0d30*/  @P6 LOP3.LUT R5, R5, R20, RZ, 0x3c, !PT ;  /* 0x0000001405056212 */ /* 0x004fc800078e3cff */
[----:B------:R-:W-:Y:S02]  /*0d40*/  @P0 LOP3.LUT R5, R5, R26, RZ, 0x3c, !PT ;  /* 0x0000001a05050212 */ /* 0x000fe400078e3cff */
[----:B----4-:R-:W-:-:S04]  /*0d50*/  @P6 LOP3.LUT R4, R4, R21, RZ, 0x3c, !PT ;  /* 0x0000001504046212 */ /* 0x010fc800078e3cff */
[----:B---3--:R-:W-:Y:S02]  /*0d60*/  @P0 LOP3.LUT R4, R4, R23, RZ, 0x3c, !PT ;  /* 0x0000001704040212 */ /* 0x008fe400078e3cff */
[----:B------:R-:W-:Y:S02]  /*0d70*/  @P0 LOP3.LUT R2, R2, R17, RZ, 0x3c, !PT ;  /* 0x0000001102020212 */ /* 0x000fe400078e3cff */
[----:B------:R-:W-:Y:S01]  /*0d80*/  @P0 LOP3.LUT R3, R3, R24, RZ, 0x3c, !PT ;  /* 0x0000001803030212 */ /* 0x000fe200078e3cff */
[----:B------:R-:W-:Y:S06]  /*0d90*/  BRA.U UP0, `(.L_x_4) ;  /* 0xfffffff5004c7547 */ /* 0x000fec000b83ffff */
[----:B------:R-:W-:-:S05]  /*0da0*/  VIADD R14, R14, 0x1 ;  /* 0x000000010e0e7836 */ /* 0x000fca0000000000 */
[----:B------:R-:W-:-:S13]  /*0db0*/  ISETP.NE.AND P0, PT, R14, 0x5, PT ;  /* 0x000000050e00780c */ /* 0x000fda0003f05270 */
[----:B------:R-:W-:Y:S05]  /*0dc0*/  @P0 BRA `(.L_x_5) ;  /* 0xfffffff400300947 */ /* 0x000fea000383ffff */
[----:B------:R0:W-:Y:S01]  /*0dd0*/  STL [R1+0x4], R7 ;  /* 0x0000040701007387 */ /* 0x0001e20000100800 */
[----:B------:R-:W-:-:S03]  /*0de0*/  ISETP.NE.U32.AND P0, PT, R19, 0x1, PT ;  /* 0x000000011300780c */ /* 0x000fc60003f05070 */
[----:B------:R0:W-:Y:S01]  /*0df0*/  STL.64 [R1+0x8], R2 ;  /* 0x0000080201007387 */ /* 0x0001e20000100a00 */
[----:B------:R-:W-:-:S03]  /*0e00*/  ISETP.NE.AND.EX P0, PT, RZ, RZ, PT, P0 ;  /* 0x000000ffff00720c */ /* 0x000fc60003f05300 */
[----:B------:R0:W-:Y:S10]  /*0e10*/  STL.64 [R1+0x10], R4 ;  /* 0x0000100401007387 */ /* 0x0001f40000100a00 */
[----:B------:R-:W-:Y:S05]  /*0e20*/  @!P0 BRA `(.L_x_3) ;  /* 0x0000001800048947 */ /* 0x000fea0003800000 */
[----:B------:R-:W-:Y:S01]  /*0e30*/  UMOV UR4, URZ ;  /* 0x000000ff00047c82 */ /* 0x000fe20008000000 */
[----:B------:R-:W-:Y:S01]  /*0e40*/  UMOV UR5, URZ ;  /* 0x000000ff00057c82 */ /* 0x000fe20008000000 */
[----:B------:R-:W-:Y:S02]  /*0e50*/  IMAD.MOV.U32 R14, RZ, RZ, RZ ;  /* 0x000000ffff0e7224 */ /* 0x000fe400078e00ff */
[----:B0-----:R-:W-:Y:S02]  /*0e60*/  IMAD.MOV.U32 R7, RZ, RZ, RZ ;  /* 0x000000ffff077224 */ /* 0x001fe400078e00ff */
[----:B------:R-:W-:Y:S02]  /*0e70*/  IMAD.U32 R5, RZ, RZ, UR4 ;  /* 0x00000004ff057e24 */ /* 0x000fe4000f8e00ff */
[----:B------:R-:W-:Y:S02]  /*0e80*/  IMAD.U32 R4, RZ, RZ, UR5 ;  /* 0x00000005ff047e24 */ /* 0x000fe4000f8e00ff */
[----:B------:R-:W-:-:S02]  /*0e90*/  IMAD.U32 R3, RZ, RZ, UR4 ;  /* 0x00000004ff037e24 */ /* 0x000fc4000f8e00ff */
[----:B------:R-:W-:-:S07]  /*0ea0*/  IMAD.U32 R2, RZ, RZ, UR5 ;  /* 0x00000005ff027e24 */ /* 0x000fce000f8e00ff */
.L_x_7:
[----:B------:R-:W-:-:S06]  /*0eb0*/  IMAD R15, R14, 0x4, R1 ;  /* 0x000000040e0f7824 */ /* 0x000fcc00078e0201 */
[----:B------:R-:W5:Y:S01]  /*0ec0*/  LDL R15, [R15+0x4] ;  /* 0x000004000f0f7983 */ /* 0x000f620000100800 */
[----:B------:R-:W-:Y:S01]  /*0ed0*/  IMAD.SHL.U32 R16, R14, 0x20, RZ ;  /* 0x000000200e107824 */ /* 0x000fe200078e00ff */
[----:B------:R-:W-:-:S06]  /*0ee0*/  UMOV UR4, URZ ;  /* 0x000000ff00047c82 */ /* 0x000fcc0008000000 */
.L_x_6:
        /* <DEDUP_REMOVED lines=181> */
[----:B------:R-:W-:Y:S05]  /*1a40*/  @P0 BRA `(.L_x_3) ;  /* 0x0000000800fc0947 */ /* 0x000fea0003800000 */
[----:B------:R-:W-:Y:S01]  /*1a50*/  UMOV UR4, URZ ;  /* 0x000000ff00047c82 */ /* 0x000fe20008000000 */
[----:B------:R-:W-:Y:S01]  /*1a60*/  UMOV UR5, URZ ;  /* 0x000000ff00057c82 */ /* 0x000fe20008000000 */
[----:B------:R-:W-:Y:S02]  /*1a70*/  IMAD.MOV.U32 R14, RZ, RZ, RZ ;  /* 0x000000ffff0e7224 */ /* 0x000fe400078e00ff */
[----:B--2---:R-:W-:Y:S02]  /*1a80*/  IMAD.MOV.U32 R7, RZ, RZ, RZ ;  /* 0x000000ffff077224 */ /* 0x004fe400078e00ff */
[----:B------:R-:W-:Y:S02]  /*1a90*/  IMAD.U32 R5, RZ, RZ, UR4 ;  /* 0x00000004ff057e24 */ /* 0x000fe4000f8e00ff */
[----:B------:R-:W-:Y:S02]  /*1aa0*/  IMAD.U32 R4, RZ, RZ, UR5 ;  /* 0x00000005ff047e24 */ /* 0x000fe4000f8e00ff */
[----:B------:R-:W-:-:S02]  /*1ab0*/  IMAD.U32 R3, RZ, RZ, UR4 ;  /* 0x00000004ff037e24 */ /* 0x000fc4000f8e00ff */
[----:B------:R-:W-:-:S07]  /*1ac0*/  IMAD.U32 R2, RZ, RZ, UR5 ;  /* 0x00000005ff027e24 */ /* 0x000fce000f8e00ff */
.L_x_9:
[----:B------:R-:W-:-:S06]  /*1ad0*/  IMAD R15, R14, 0x4, R1 ;  /* 0x000000040e0f7824 */ /* 0x000fcc00078e0201 */
[----:B------:R-:W5:Y:S01]  /*1ae0*/  LDL R15, [R15+0x4] ;  /* 0x000004000f0f7983 */ /* 0x000f620000100800 */
[----:B------:R-:W-:Y:S01]  /*1af0*/  IMAD.SHL.U32 R16, R14, 0x20, RZ ;  /* 0x000000200e107824 */ /* 0x000fe200078e00ff */
[----:B------:R-:W-:-:S06]  /*1b00*/  UMOV UR4, URZ ;  /* 0x000000ff00047c82 */ /* 0x000fcc0008000000 */
.L_x_8:
        /* <DEDUP_REMOVED lines=10> */
[----:B------:R-:W4:Y:S04]  /*1bb0*/  @!P0 LDG.E R17, desc[UR8][R10.64+0x4] ;  /* 0x000004080a118981 */ /* 0x000f28000c1e1900 */
[----:B------:R-:W4:Y:S04]  /*1bc0*/  @!P0 LDG.E R19, desc[UR8][R10.64+0xc] ;  /* 0x00000c080a138981 */ /* 0x000f28000c1e1900 */
[----:B------:R-:W4:Y:S04]  /*1bd0*/  @P3 LDG.E R24, desc[UR8][R10.64+0x4c] ;  /* 0x00004c080a183981 */ /* 0x000f28000c1e1900 */
[----:B------:R-:W4:Y:S04]  /*1be0*/  @P2 LDG.E R23, desc[UR8][R10.64+0x2c] ;  /* 0x00002c080a172981 */ /* 0x000f28000c1e1900 */
[----:B------:R-:W4:Y:S04]  /*1bf0*/  @P4 LDG.E R26, desc[UR8][R10.64+0x60] ;  /* 0x000060080a1a4981 */ /* 0x000f28000c1e1900 */
[----:B------:R-:W4:Y:S01]  /*1c00*/  @P2 LDG.E R27, desc[UR8][R10.64+0x34] ;  /* 0x000034080a1b2981 */ /* 0x000f22000c1e1900 */
[----:B--2---:R-:W-:-:S03]  /*1c10*/  @!P0 LOP3.LUT R5, R5, R18, RZ, 0x3c, !PT ;  /* 0x0000001205058212 */ /* 0x004fc600078e3cff */
[----:B------:R-:W2:Y:S01]  /*1c20*/  @!P0 LDG.E R18, desc[UR8][R10.64] ;  /* 0x000000080a128981 */ /* 0x000ea2000c1e1900 */
[----:B---3--:R-:W-:-:S03]  /*1c30*/  @P1 LOP3.LUT R5, R5, R20, RZ, 0x3c, !PT ;  /* 0x0000001405051212 */ /* 0x008fc600078e3cff */
[----:B------:R-:W3:Y:S01]  /*1c40*/  @!P0 LDG.E R20, desc[UR8][R10.64+0x8] ;  /* 0x000008080a148981 */ /* 0x000ee2000c1e1900 */
[----:B----4-:R-:W-:-:S03]  /*1c50*/  @P2 LOP3.LUT R5, R5, R22, RZ, 0x3c, !PT ;  /* 0x0000001605052212 */ /* 0x010fc600078e3cff */
[----:B------:R-:W4:Y:S01]  /*1c60*/  @P1 LDG.E R22, desc[UR8][R10.64+0x14] ;  /* 0x000014080a161981 */ /* 0x000f22000c1e1900 */
[----:B------:R-:W-:-:S03]  /*1c70*/  @!P0 LOP3.LUT R2, R2, R17, RZ, 0x3c, !PT ;  /* 0x0000001102028212 */ /* 0x000fc600078e3cff */
[----:B------:R-:W4:Y:S01]  /*1c80*/  @P1 LDG.E R17, desc[UR8][R10.64+0x18] ;  /* 0x000018080a111981 */ /* 0x000f22000c1e1900 */
[----:B------:R-:W-:-:S03]  /*1c90*/  @!P0 LOP3.LUT R4, R4, R19, RZ, 0x3c, !PT ;  /* 0x0000001304048212 */ /* 0x000fc600078e3cff */
[----:B------:R-:W4:Y:S01]  /*1ca0*/  @P1 LDG.E R19, desc[UR8][R10.64+0x20] ;  /* 0x000020080a131981 */ /* 0x000f22000c1e1900 */
[----:B------:R-:W-:-:S03]  /*1cb0*/  @P3 LOP3.LUT R5, R5, R24, RZ, 0x3c, !PT ;  /* 0x0000001805053212 */ /* 0x000fc600078e3cff */
        /* <DEDUP_REMOVED lines=21> */
[----:B------:R-:W4:Y:S01]  /*1e10*/  @P6 LDG.E R26, desc[UR8][R10.64+0x88] ;  /* 0x000088080a1a6981 */ /* 0x000f22000c1e1900 */
[----:B------:R-:W-:Y:S02]  /*1e20*/  @P5 LOP3.LUT R5, R5, R24, RZ, 0x3c, !PT ;  /* 0x0000001805055212 */ /* 0x000fe400078e3cff */
[----:B------:R-:W-:Y:S01]  /*1e30*/  @P3 LOP3.LUT R2, R2, R17, RZ, 0x3c, !PT ;  /* 0x0000001102023212 */ /* 0x000fe200078e3cff */
[----:B------:R-:W4:Y:S01]  /*1e40*/  @P4 LDG.E R24, desc[UR8][R10.64+0x58] ;  /* 0x000058080a184981 */ /* 0x000f22000c1e1900 */
[----:B------:R-:W-:-:S03]  /*1e50*/  @P3 LOP3.LUT R4, R4, R19, RZ, 0x3c, !PT ;  /* 0x0000001304043212 */ /* 0x000fc600078e3cff */
[----:B------:R-:W4:Y:S01]  /*1e60*/  @P4 LDG.E R17, desc[UR8][R10.64+0x5c] ;  /* 0x00005c080a114981 */ /* 0x000f22000c1e1900 */
[----:B------:R-:W-:-:S03]  /*1e70*/  @P4 LOP3.LUT R2, R2, R23, RZ, 0x3c, !PT ;  /* 0x0000001702024212 */ /* 0x000fc600078e3cff */
[----:B------:R-:W4:Y:S04]  /*1e80*/  @P5 LDG.E R19, desc[UR8][R10.64+0x68] ;  /* 0x000068080a135981 */ /* 0x000f28000c1e1900 */
        /* <DEDUP_REMOVED lines=27> */
[----:B------:R-:W-:Y:S02]  /*2040*/  @P0 LOP3.LUT R2, R2, R19, RZ, 0x3c, !PT ;  /* 0x0000001302020212 */ /* 0x000fe400078e3cff */
[----:B------:R-:W-:-:S02]  /*2050*/  @P0 LOP3.LUT R4, R4, R23, RZ, 0x3c, !PT ;  /* 0x0000001704040212 */ /* 0x000fc400078e3cff */
[----:B--2---:R-:W-:Y:S02]  /*2060*/  @P6 LOP3.LUT R3, R3, R18, RZ, 0x3c, !PT ;  /* 0x0000001203036212 */ /* 0x004fe400078e3cff */
[----:B---3--:R-:W-:Y:S02]  /*2070*/  @P0 LOP3.LUT R7, R7, R20, RZ, 0x3c, !PT ;  /* 0x0000001407070212 */ /* 0x008fe400078e3cff */
        /* <DEDUP_REMOVED lines=17> */
[----:B------:R-:W2:Y:S01]  /*2190*/  @P1 LDG.E R22, desc[UR8][R10.64+0xc4] ;  /* 0x0000c4080a161981 */ /* 0x000ea2000c1e1900 */
[----:B------:R-:W-:Y:S02]  /*21a0*/  @P0 LOP3.LUT R4, R4, R23, RZ, 0x3c, !PT ;  /* 0x0000001704040212 */ /* 0x000fe400078e3cff */
[----:B------:R-:W-:Y:S01]  /*21b0*/  LOP3.LUT P0, RZ, R21, 0x8000, RZ, 0xc0, !PT ;  /* 0x0000800015ff7812 */ /* 0x000fe2000780c0ff */
[----:B------:R-:W2:Y:S01]  /*21c0*/  @P2 LDG.E R23, desc[UR8][R10.64+0xd4] ;  /* 0x0000d4080a172981 */ /* 0x000ea2000c1e1900 */
[----:B------:R-:W-:-:S03]  /*21d0*/  @P1 LOP3.LUT R7, R7, R24, RZ, 0x3c, !PT ;  /* 0x0000001807071212 */ /* 0x000fc600078e3cff */
[----:B------:R-:W2:Y:S04]  /*21e0*/  @P2 LDG.E R24, desc[UR8][R10.64+0xc8] ;  /* 0x0000c8080a182981 */ /* 0x000ea8000c1e1900 */
[----:B------:R-:W2:Y:S01]  /*21f0*/  @P2 LDG.E R21, desc[UR8][R10.64+0xcc] ;  /* 0x0000cc080a152981 */ /* 0x000ea2000c1e1900 */
[----:B------:R-:W-:-:S03]  /*2200*/  @P1 LOP3.LUT R2, R2, R17, RZ, 0x3c, !PT ;  /* 0x0000001102021212 */ /* 0x000fc600078e3cff */
[----:B------:R-:W2:Y:S01]  /*2210*/  @P3 LDG.E R17, desc[UR8][R10.64+0xe0] ;  /* 0x0000e0080a113981 */ /* 0x000ea2000c1e1900 */
[----:B---3--:R-:W-:-:S03]  /*2220*/  @P1 LOP3.LUT R4, R4, R19, RZ, 0x3c, !PT ;  /* 0x0000001304041212 */ /* 0x008fc600078e3cff */
[----:B------:R-:W3:Y:S01]  /*2230*/  @P3 LDG.E R19, desc[UR8][R10.64+0xe8] ;  /* 0x0000e8080a133981 */ /* 0x000ee2000c1e1900 */
[----:B----4-:R-:W-:-:S03]  /*2240*/  @P1 LOP3.LUT R3, R3, R20, RZ, 0x3c, !PT ;  /* 0x0000001403031212 */ /* 0x010fc600078e3cff */
[----:B------:R-:W4:Y:S01]  /*2250*/  @P3 LDG.E R20, desc[UR8][R10.64+0xdc] ;  /* 0x0000dc080a143981 */ /* 0x000f22000c1e1900 */
[----:B--2---:R-:W-:-:S03]  /*2260*/  @P1 LOP3.LUT R5, R5, R22, RZ, 0x3c, !PT ;  /* 0x0000001605051212 */ /* 0x004fc600078e3cff */
[----:B------:R-:W2:Y:S01]  /*2270*/  @P3 LDG.E R22, desc[UR8][R10.64+0xe4] ;  /* 0x0000e4080a163981 */ /* 0x000ea2000c1e1900 */
[----:B------:R-:W-:Y:S02]  /*2280*/  @P2 LOP3.LUT R3, R3, R26, RZ, 0x3c, !PT ;  /* 0x0000001a03032212 */ /* 0x000fe400078e3cff */
[----:B------:R-:W-:Y:S01]  /*2290*/  @P2 LOP3.LUT R5, R5, R18, RZ, 0x3c, !PT ;  /* 0x0000001205052212 */ /* 0x000fe200078e3cff */
[----:B------:R-:W2:Y:S01]  /*22a0*/  @P4 LDG.E R26, desc[UR8][R10.64+0xf0] ;  /* 0x0000f0080a1a4981 */ /* 0x000ea2000c1e1900 */
[----:B------:R-:W-:-:S03]  /*22b0*/  @P2 LOP3.LUT R7, R7, R24, RZ, 0x3c, !PT ;  /* 0x0000001807072212 */ /* 0x000fc600078e3cff */
[----:B------:R-:W2:Y:S01]  /*22c0*/  @P4 LDG.E R18, desc[UR8][R10.64+0xf8] ;  /* 0x0000f8080a124981 */ /* 0x000ea2000c1e1900 */
[----:B------:R-:W-:-:S03]  /*22d0*/  @P2 LOP3.LUT R2, R2, R21, RZ, 0x3c, !PT ;  /* 0x0000001502022212 */ /* 0x000fc600078e3cff */
[----:B------:R-:W2:Y:S04]  /*22e0*/  @P3 LDG.E R24, desc[UR8][R10.64+0xec] ;  /* 0x0000ec080a183981 */ /* 0x000ea8000c1e1900 */
[----:B------:R-:W2:Y:S01]  /*22f0*/  @P4 LDG.E R21, desc[UR8][R10.64+0xf4] ;  /* 0x0000f4080a154981 */ /* 0x000ea2000c1e1900 */
[----:B------:R-:W-:Y:S02]  /*2300*/  @P2 LOP3.LUT R4, R4, R23, RZ, 0x3c, !PT ;  /* 0x0000001704042212 */ /* 0x000fe400078e3cff */
[----:B------:R-:W-:Y:S01]  /*2310*/  @P3 LOP3.LUT R2, R2, R17, RZ, 0x3c, !PT ;  /* 0x0000001102023212 */ /* 0x000fe200078e3cff */
[----:B------:R-:W2:Y:S04]  /*2320*/  @P0 LDG.E R23, desc[UR8][R10.64+0x138] ;  /* 0x000138080a170981 */ /* 0x000ea8000c1e1900 */
[----:B------:R-:W2:Y:S01]  /*2330*/  @P4 LDG.E R17, desc[UR8][R10.64+0xfc] ;  /* 0x0000fc080a114981 */ /* 0x000ea2000c1e1900 */
[----:B---3--:R-:W-:-:S03]  /*2340*/  @P3 LOP3.LUT R4, R4, R19, RZ, 0x3c, !PT ;  /* 0x0000001304043212 */ /* 0x008fc600078e3cff */
[----:B------:R-:W3:Y:S01]  /*2350*/  @P5 LDG.E R19, desc[UR8][R10.64+0x108] ;  /* 0x000108080a135981 */ /* 0x000ee2000c1e1900 */
[----:B----4-:R-:W-:-:S03]  /*2360*/  @P3 LOP3.LUT R7, R7, R20, RZ, 0x3c, !PT ;  /* 0x0000001407073212 */ /* 0x010fc600078e3cff */
[----:B------:R-:W4:Y:S01]  /*2370*/  @P4 LDG.E R20, desc[UR8][R10.64+0x100] ;  /* 0x000100080a144981 */ /* 0x000f22000c1e1900 */
[----:B--2---:R-:W-:-:S03]  /*2380*/  @P3 LOP3.LUT R3, R3, R22, RZ, 0x3c, !PT ;  /* 0x0000001603033212 */ /* 0x004fc600078e3cff */
[----:B------:R-:W2:Y:S01]  /*2390*/  @P5 LDG.E R22, desc[UR8][R10.64+0x104] ;  /* 0x000104080a165981 */ /* 0x000ea2000c1e1900 */
[----:B------:R-:W-:-:S03]  /*23a0*/  @P4 LOP3.LUT R7, R7, R26, RZ, 0x3c, !PT ;  /* 0x0000001a07074212 */ /* 0x000fc600078e3cff */
        /* <DEDUP_REMOVED lines=23> */
[----:B------:R-:W-:-:S04]  /*2520*/  UIADD3 UR4, UPT, UPT, UR4, 0x10, URZ ;  /* 0x0000001004047890 */ /* 0x000fc8000fffe0ff */
[----:B------:R-:W-:Y:S01]  /*2530*/  UISETP.NE.AND UP0, UPT, UR4, 0x20, UPT ;  /* 0x000000200400788c */ /* 0x000fe2000bf05270 */
[----:B------:R-:W-:Y:S02]  /*2540*/  @P6 LOP3.LUT R2, R2, R17, RZ, 0x3c, !PT ;  /* 0x0000001102026212 */ /* 0x000fe400078e3cff */
[----:B---3--:R-:W-:Y:S02]  /*2550*/  @P6 LOP3.LUT R4, R4, R19, RZ, 0x3c, !PT ;  /* 0x0000001304046212 */ /* 0x008fe400078e3cff */
[----:B----4-:R-:W-:Y:S02]  /*2560*/  @P6 LOP3.LUT R3, R3, R20, RZ, 0x3c, !PT ;  /* 0x0000001403036212 */ /* 0x010fe400078e3cff */
[----:B--2---:R-:W-:Y:S02]  /*2570*/  @P6 LOP3.LUT R5, R5, R22, RZ, 0x3c, !PT ;  /* 0x0000001605056212 */ /* 0x004fe400078e3cff */
[----:B------:R-:W-:Y:S02]  /*2580*/  @P0 LOP3.LUT R4, R4, R23, RZ, 0x3c, !PT ;  /* 0x0000001704040212 */ /* 0x000fe400078e3cff */
[----:B------:R-:W-:-:S02]  /*2590*/  @P0 LOP3.LUT R5, R5, R26, RZ, 0x3c, !PT ;  /* 0x0000001a05050212 */ /* 0x000fc400078e3cff */
[----:B------:R-:W-:Y:S02]  /*25a0*/  @P0 LOP3.LUT R3, R3, R18, RZ, 0x3c, !PT ;  /* 0x0000001203030212 */ /* 0x000fe400078e3cff */
[----:B------:R-:W-:Y:S02]  /*25b0*/  @P0 LOP3.LUT R7, R7, R24, RZ, 0x3c, !PT ;  /* 0x0000001807070212 */ /* 0x000fe400078e3cff */
[----:B------:R-:W-:Y:S01]  /*25c0*/  @P0 LOP3.LUT R2, R2, R21, RZ, 0x3c, !PT ;  /* 0x0000001502020212 */ /* 0x000fe200078e3cff */
[----:B------:R-:W-:Y:S06]  /*25d0*/  BRA.U UP0, `(.L_x_8) ;  /* 0xfffffff5004c7547 */ /* 0x000fec000b83ffff */
[----:B------:R-:W-:-:S05]  /*25e0*/  VIADD R14, R14, 0x1 ;  /* 0x000000010e0e7836 */ /* 0x000fca0000000000 */
[----:B------:R-:W-:-:S13]  /*25f0*/  ISETP.NE.AND P0, PT, R14, 0x5, PT ;  /* 0x000000050e00780c */ /* 0x000fda0003f05270 */
[----:B------:R-:W-:Y:S05]  /*2600*/  @P0 BRA `(.L_x_9) ;  /* 0xfffffff400300947 */ /* 0x000fea000383ffff */
[----:B------:R3:W-:Y:S04]  /*2610*/  STL [R1+0x4], R7 ;  /* 0x0000040701007387 */ /* 0x0007e80000100800 */
[----:B------:R3:W-:Y:S04]  /*2620*/  STL.64 [R1+0x8], R2 ;  /* 0x0000080201007387 */ /* 0x0007e80000100a00 */
[----:B------:R3:W-:Y:S02]  /*2630*/  STL.64 [R1+0x10], R4 ;  /* 0x0000100401007387 */ /* 0x0007e40000100a00 */
.L_x_3:
[----:B------:R-:W-:Y:S05]  /*2640*/  BSYNC.RECONVERGENT B1 ;  /* 0x0000000000017941 */ /* 0x000fea0003800200 */
.L_x_2:
[----:B------:R-:W-:Y:S01]  /*2650*/  ISETP.GT.U32.AND P0, PT, R12, 0x3, PT ;  /* 0x000000030c00780c */ /* 0x000fe20003f04070 */
[----:B------:R-:W-:Y:S01]  /*2660*/  VIADD R0, R0, 0x1 ;  /* 0x0000000100007836 */ /* 0x000fe20000000000 */
[--C-:B------:R-:W-:Y:S02]  /*2670*/  SHF.R.U64 R12, R12, 0x2, R13.reuse ;  /* 0x000000020c0c7819 */ /* 0x100fe4000000120d */
[----:B------:R-:W-:Y:S02]  /*2680*/  ISETP.GT.U32.AND.EX P0, PT, R13, RZ, PT, P0 ;  /* 0x000000ff0d00720c */ /* 0x000fe40003f04100 */
[----:B------:R-:W-:-:S11]  /*2690*/  SHF.R.U32.HI R13, RZ, 0x2, R13 ;  /* 0x00000002ff0d7819 */ /* 0x000fd6000001160d */
[----:B------:R-:W-:Y:S05]  /*26a0*/  @P0 BRA `(.L_x_10) ;  /* 0xffffffd800cc0947 */ /* 0x000fea000383ffff */
.L_x_1:
[----:B------:R-:W-:Y:S05]  /*26b0*/  BSYNC.RECONVERGENT B0 ;  /* 0x0000000000007941 */ /* 0x000fea0003800200 */
.L_x_0:
[----:B------:R-:W4:Y:S01]  /*26c0*/  LDCU.64 UR6, c[0x0][0x380] ;  /* 0x00007000ff0677ac */ /* 0x000f220008000a00 */
[----:B------:R-:W-:-:S04]  /*26d0*/  SHF.R.U32.HI R0, RZ, 0x2, R7 ;  /* 0x00000002ff007819 */ /* 0x000fc80000011607 */
[----:B------:R-:W-:Y:S01]  /*26e0*/  LOP3.LUT R0, R0, R7, RZ, 0x3c, !PT ;  /* 0x0000000700007212 */ /* 0x000fe200078e3cff */
[----:B0123--:R-:W-:-:S04]  /*26f0*/  IMAD.SHL.U32 R7, R5, 0x10, RZ ;  /* 0x0000001005077824 */ /* 0x00ffc800078e00ff */
[----:B------:R-:W-:-:S05]  /*2700*/  IMAD.SHL.U32 R8, R0, 0x2, RZ ;  /* 0x0000000200087824 */ /* 0x000fca00078e00ff */
[----:B------:R-:W-:Y:S01]  /*2710*/  LOP3.LUT R8, R0, R8, R7, 0x96, !PT ;  /* 0x0000000800087212 */ /* 0x000fe200078e9607 */
[----:B----4-:R-:W-:-:S03]  /*2720*/  UIADD3 UR6, UP0, UPT, UR6, -0x2, URZ ;  /* 0xfffffffe06067890 */ /* 0x010fc6000ff1e0ff */
[----:B------:R-:W-:Y:S01]  /*2730*/  LOP3.LUT R9, R8, R5, RZ, 0x3c, !PT ;  /* 0x0000000508097212 */ /* 0x000fe200078e3cff */
[----:B------:R-:W-:-:S03]  /*2740*/  UIADD3.X UR7, UPT, UPT, UR7, -0x1, URZ, UP0, !UPT ;  /* 0xffffffff07077890 */ /* 0x000fc600087fe4ff */
[----:B------:R-:W-:Y:S01]  /*2750*/  IADD3 R8, PT, PT, R6, 0x587c5, R9 ;  /* 0x000587c506087810 */ /* 0x000fe20007ffe009 */
[----:B------:R-:W-:-:S09]  /*2760*/  UISETP.NE.U32.AND UP0, UPT, UR7, URZ, UPT ;  /* 0x000000ff0700728c */ /* 0x000fd2000bf05070 */
[----:B------:R-:W-:Y:S05]  /*2770*/  BRA.U UP0, `(.L_x_11) ;  /* 0x00000001004c7547 */ /* 0x000fea000b800000 */
[----:B------:R-:W0:Y:S01]  /*2780*/  I2F.U32.RP R0, UR6 ;  /* 0x0000000600007d06 */ /* 0x000e220008209000 */
[----:B------:R-:W-:Y:S01]  /*2790*/  ISETP.NE.U32.AND P1, PT, RZ, UR6, PT ;  /* 0x00000006ff007c0c */ /* 0x000fe2000bf25070 */
[----:B------:R-:W-:-:S06]  /*27a0*/  IMAD.MOV.U32 R17, RZ, RZ, RZ ;  /* 0x000000ffff117224 */ /* 0x000fcc00078e00ff */
[----:B0-----:R-:W0:Y:S02]  /*27b0*/  MUFU.RCP R0, R0 ;  /* 0x0000000000007308 */ /* 0x001e240000001000 */
[----:B0-----:R-:W-:-:S06]  /*27c0*/  VIADD R6, R0, 0xffffffe ;  /* 0x0ffffffe00067836 */ /* 0x001fcc0000000000 */
[----:B------:R0:W1:Y:S02]  /*27d0*/  F2I.FTZ.U32.TRUNC.NTZ R7, R6 ;  /* 0x0000000600077305 */ /* 0x000064000021f000 */
[----:B0-----:R-:W-:Y:S02]  /*27e0*/  IMAD.MOV.U32 R6, RZ, RZ, RZ ;  /* 0x000000ffff067224 */ /* 0x001fe400078e00ff */
[----:B-1----:R-:W-:-:S04]  /*27f0*/  IMAD.MOV R11, RZ, RZ, -R7 ;  /* 0x000000ffff0b7224 */ /* 0x002fc800078e0a07 */
[----:B------:R-:W-:-:S04]  /*2800*/  IMAD R11, R11, UR6, RZ ;  /* 0x000000060b0b7c24 */ /* 0x000fc8000f8e02ff */
[----:B------:R-:W-:-:S06]  /*2810*/  IMAD.HI.U32 R7, R7, R11, R6 ;  /* 0x0000000b07077227 */ /* 0x000fcc00078e0006 */
[----:B------:R-:W-:-:S04]  /*2820*/  IMAD.HI.U32 R7, R7, R8, RZ ;  /* 0x0000000807077227 */ /* 0x000fc800078e00ff */
[----:B------:R-:W-:-:S04]  /*2830*/  IMAD.MOV R7, RZ, RZ, -R7 ;  /* 0x000000ffff077224 */ /* 0x000fc800078e0a07 */
[----:B------:R-:W-:-:S05]  /*2840*/  IMAD R16, R7, UR6, R8 ;  /* 0x0000000607107c24 */ /* 0x000fca000f8e0208 */
[----:B------:R-:W-:-:S13]  /*2850*/  ISETP.GE.U32.AND P0, PT, R16, UR6, PT ;  /* 0x0000000610007c0c */ /* 0x000fda000bf06070 */
[----:B------:R-:W-:-:S05]  /*2860*/  @P0 VIADD R16, R16, -UR6 ;  /* 0x8000000610100c36 */ /* 0x000fca0008000000 */
[----:B------:R-:W-:-:S13]  /*2870*/  ISETP.GE.U32.AND P0, PT, R16, UR6, PT ;  /* 0x0000000610007c0c */ /* 0x000fda000bf06070 */
[----:B------:R-:W-:Y:S01]  /*2880*/  @P0 VIADD R16, R16, -UR6 ;  /* 0x8000000610100c36 */ /* 0x000fe20008000000 */
[----:B------:R-:W-:Y:S01]  /*2890*/  @!P1 LOP3.LUT R16, RZ, UR6, RZ, 0x33, !PT ;  /* 0x00000006ff109c12 */ /* 0x000fe2000f8e33ff */
[----:B------:R-:W-:Y:S06]  /*28a0*/  BRA `(.L_x_12) ;  /* 0x00000000001c7947 */ /* 0x000fec0003800000 */
.L_x_11:
[----:B------:R-:W-:Y:S01]  /*28b0*/  IMAD.MOV.U32 R0, RZ, RZ, RZ ;  /* 0x000000ffff007224 */ /* 0x000fe200078e00ff */
[----:B------:R-:W-:Y:S01]  /*28c0*/  MOV R10, 0x2900 ;  /* 0x00002900000a7802 */ /* 0x000fe20000000f00 */
[----:B------:R-:W-:Y:S02]  /*28d0*/  IMAD.U32 R6, RZ, RZ, UR6 ;  /* 0x00000006ff067e24 */ /* 0x000fe4000f8e00ff */
[----:B------:R-:W-:-:S07]  /*28e0*/  IMAD.U32 R7, RZ, RZ, UR7 ;  /* 0x00000007ff077e24 */ /* 0x000fce000f8e00ff */
[----:B------:R-:W-:Y:S05]  /*28f0*/  CALL.REL.NOINC `($__internal_0_$__cuda_sm20_rem_u64) ;  /* 0x0000002400047944 */ /* 0x000fea0003c00000 */
[----:B------:R-:W-:Y:S02]  /*2900*/  IMAD.MOV.U32 R16, RZ, RZ, R8 ;  /* 0x000000ffff107224 */ /* 0x000fe400078e0008 */
[----:B------:R-:W-:-:S07]  /*2910*/  IMAD.MOV.U32 R17, RZ, RZ, R11 ;  /* 0x000000ffff117224 */ /* 0x000fce00078e000b */
.L_x_12:
[----:B------:R-:W0:Y:S01]  /*2920*/  LDCU.64 UR4, c[0x0][0x380] ;  /* 0x00007000ff0477ac */ /* 0x000e220008000a00 */
[----:B------:R-:W-:Y:S01]  /*2930*/  SHF.R.U32.HI R7, RZ, 0x2, R2 ;  /* 0x00000002ff077819 */ /* 0x000fe20000011602 */
[----:B------:R-:W-:Y:S02]  /*2940*/  IMAD.SHL.U32 R0, R9, 0x10, RZ ;  /* 0x0000001009007824 */ /* 0x000fe400078e00ff */
[----:B------:R-:W-:Y:S01]  /*2950*/  VIADD R25, R25, 0x700053 ;  /* 0x0070005319197836 */ /* 0x000fe20000000000 */
[----:B------:R-:W-:-:S05]  /*2960*/  LOP3.LUT R7, R7, R2, RZ, 0x3c, !PT ;  /* 0x0000000207077212 */ /* 0x000fca00078e3cff */
[----:B------:R-:W-:-:S05]  /*2970*/  IMAD.SHL.U32 R2, R7, 0x2, RZ ;  /* 0x0000000207027824 */ /* 0x000fca00078e00ff */
[----:B------:R-:W-:Y:S01]  /*2980*/  LOP3.LUT R0, R7, R2, R0, 0x96, !PT ;  /* 0x0000000207007212 */ /* 0x000fe200078e9600 */
[----:B0-----:R-:W-:-:S03]  /*2990*/  UIADD3 UR4, UP0, UPT, UR4, -0x1, URZ ;  /* 0xffffffff04047890 */ /* 0x001fc6000ff1e0ff */
[----:B------:R-:W-:Y:S01]  /*29a0*/  LOP3.LUT R22, R0, R9, RZ, 0x3c, !PT ;  /* 0x0000000900167212 */ /* 0x000fe200078e3cff */
[----:B------:R-:W-:-:S04]  /*29b0*/  UIADD3.X UR5, UPT, UPT, UR5, -0x1, URZ, UP0, !UPT ;  /* 0xffffffff05057890 */ /* 0x000fc800087fe4ff */
[----:B------:R-:W-:Y:S01]  /*29c0*/  IMAD.IADD R8, R22, 0x1, R25 ;  /* 0x0000000116087824 */ /* 0x000fe200078e0219 */
[----:B------:R-:W-:-:S09]  /*29d0*/  UISETP.NE.U32.AND UP0, UPT, UR5, URZ, UPT ;  /* 0x000000ff0500728c */ /* 0x000fd2000bf05070 */
[----:B------:R-:W-:Y:S05]  /*29e0*/  BRA.U UP0, `(.L_x_13) ;  /* 0x00000001004c7547 */ /* 0x000fea000b800000 */
[----:B------:R-:W0:Y:S01]  /*29f0*/  I2F.U32.RP R0, UR4 ;  /* 0x0000000400007d06 */ /* 0x000e220008209000 */
[----:B------:R-:W-:-:S07]  /*2a00*/  ISETP.NE.U32.AND P1, PT, RZ, UR4, PT ;  /* 0x00000004ff007c0c */ /* 0x000fce000bf25070 */
[----:B0-----:R-:W0:Y:S02]  /*2a10*/  MUFU.RCP R0, R0 ;  /* 0x0000000000007308 */ /* 0x001e240000001000 */
[----:B0-----:R-:W-:-:S06]  /*2a20*/  VIADD R6, R0, 0xffffffe ;  /* 0x0ffffffe00067836 */ /* 0x001fcc0000000000 */
[----:B------:R0:W1:Y:S02]  /*2a30*/  F2I.FTZ.U32.TRUNC.NTZ R7, R6 ;  /* 0x0000000600077305 */ /* 0x000064000021f000 */
[----:B0-----:R-:W-:Y:S02]  /*2a40*/  IMAD.MOV.U32 R6, RZ, RZ, RZ ;  /* 0x000000ffff067224 */ /* 0x001fe400078e00ff */
[----:B-1----:R-:W-:-:S04]  /*2a50*/  IMAD.MOV R11, RZ, RZ, -R7 ;  /* 0x000000ffff0b7224 */ /* 0x002fc800078e0a07 */
[----:B------:R-:W-:-:S04]  /*2a60*/  IMAD R11, R11, UR4, RZ ;  /* 0x000000040b0b7c24 */ /* 0x000fc8000f8e02ff */
[----:B------:R-:W-:-:S04]  /*2a70*/  IMAD.HI.U32 R7, R7, R11, R6 ;  /* 0x0000000b07077227 */ /* 0x000fc800078e0006 */
[----:B------:R-:W-:Y:S02]  /*2a80*/  IMAD.MOV.U32 R11, RZ, RZ, RZ ;  /* 0x000000ffff0b7224 */ /* 0x000fe400078e00ff */
        /* <DEDUP_REMOVED lines=9> */
.L_x_13:
[----:B------:R-:W-:Y:S01]  /*2b20*/  IMAD.MOV.U32 R0, RZ, RZ, RZ ;  /* 0x000000ffff007224 */ /* 0x000fe200078e00ff */
[----:B------:R-:W-:Y:S01]  /*2b30*/  MOV R10, 0x2b70 ;  /* 0x00002b70000a7802 */ /* 0x000fe20000000f00 */
[----:B------:R-:W-:Y:S02]  /*2b40*/  IMAD.U32 R6, RZ, RZ, UR4 ;  /* 0x00000004ff067e24 */ /* 0x000fe4000f8e00ff */
[----:B------:R-:W-:-:S07]  /*2b50*/  IMAD.U32 R7, RZ, RZ, UR5 ;  /* 0x00000005ff077e24 */ /* 0x000fce000f8e00ff */
[----:B------:R-:W-:Y:S05]  /*2b60*/  CALL.REL.NOINC `($__internal_0_$__cuda_sm20_rem_u64) ;  /* 0x0000002000687944 */ /* 0x000fea0003c00000 */
[----:B------:R-:W-:-:S07]  /*2b70*/  IMAD.MOV.U32 R10, RZ, RZ, R8 ;  /* 0x000000ffff0a7224 */ /* 0x000fce00078e0008 */
.L_x_14:
[----:B------:R-:W0:Y:S02]  /*2b80*/  LDC.64 R6, c[0x0][0x390] ;  /* 0x0000e400ff067b82 */ /* 0x000e240000000a00 */
[----:B0-----:R-:W2:Y:S02]  /*2b90*/  LDG.E R6, desc[UR8][R6.64] ;  /* 0x0000000806067981 */ /* 0x001ea4000c1e1900 */
[----:B--2---:R-:W-:-:S13]  /*2ba0*/  ISETP.NE.AND P0, PT, R6, RZ, PT ;  /* 0x000000ff0600720c */ /* 0x004fda0003f05270 */
[----:B------:R-:W-:Y:S05]  /*2bb0*/  @P0 EXIT ;  /* 0x000000000000094d */ /* 0x000fea0003800000 */
[----:B------:R-:W-:Y:S01]  /*2bc0*/  IADD3 R20, P1, PT, R16, 0x2, RZ ;  /* 0x0000000210147810 */ /* 0x000fe20007f3e0ff */
[----:B------:R-:W-:Y:S01]  /*2bd0*/  BSSY.RECONVERGENT B0, `(.L_x_15) ;  /* 0x000020d000007945 */ /* 0x000fe20003800200 */
[----:B------:R-:W-:Y:S01]  /*2be0*/  IADD3 R23, P0, PT, R10, 0x1, RZ ;  /* 0x000000010a177810 */ /* 0x000fe20007f1e0ff */
[----:B------:R-:W-:Y:S01]  /*2bf0*/  IMAD.MOV.U32 R18, RZ, RZ, RZ ;  /* 0x000000ffff127224 */ /* 0x000fe200078e00ff */
[----:B------:R-:W0:Y:S01]  /*2c00*/  LDCU UR12, c[0x0][0x384] ;  /* 0x00007080ff0c77ac */ /* 0x000e220008000800 */
[----:B------:R-:W-:Y:S02]  /*2c10*/  IMAD.X R21, RZ, RZ, R17, P1 ;  /* 0x000000ffff157224 */ /* 0x000fe400008e0611 */
[----:B------:R-:W-:Y:S01]  /*2c20*/  IMAD.X R19, RZ, RZ, R11, P0 ;  /* 0x000000ffff137224 */ /* 0x000fe200000e060b */
[----:B------:R-:W1:Y:S01]  /*2c30*/  LDCU UR14, c[0x0][0x384] ;  /* 0x00007080ff0e77ac */ /* 0x000e620008000800 */
[----:B------:R-:W-:Y:S02]  /*2c40*/  IMAD.MOV.U32 R15, RZ, RZ, R20 ;  /* 0x000000ffff0f7224 */ /* 0x000fe400078e0014 */
[----:B------:R-:W-:Y:S01]  /*2c50*/  IMAD.MOV.U32 R2, RZ, RZ, R21 ;  /* 0x000000ffff027224 */ /* 0x000fe200078e0015 */
[----:B------:R-:W2:Y:S01]  /*2c60*/  LDCU UR13, c[0x0][0x380] ;  /* 0x00007000ff0d77ac */ /* 0x000ea20008000800 */
[----:B------:R-:W3:Y:S05]  /*2c70*/  LDCU UR15, c[0x0][0x380] ;  /* 0x00007000ff0f77ac */ /* 0x000eea0008000800 */
.L_x_64:
[----:B------:R-:W-:Y:S01]  /*2c80*/  ISETP.NE.U32.AND P0, PT, R15, RZ, PT ;  /* 0x000000ff0f00720c */ /* 0x000fe20003f05070 */
[----:B------:R-:W-:Y:S01]  /*2c90*/  BSSY.RECONVERGENT B1, `(.L_x_16) ;  /* 0x0000054000017945 */ /* 0x000fe20003800200 */
[----:B------:R-:W-:Y:S02]  /*2ca0*/  CS2R R26, SRZ ;  /* 0x00000000001a7805 */ /* 0x000fe4000001ff00 */
[----:B------:R-:W-:-:S13]  /*2cb0*/  ISETP.NE.AND.EX P0, PT, R2, RZ, PT, P0 ;  /* 0x000000ff0200720c */ /* 0x000fda0003f05300 */
[----:B------:R-:W-:Y:S05]  /*2cc0*/  @!P0 BRA `(.L_x_17) ;  /* 0x0000000400408947 */ /* 0x000fea0003800000 */
[----:B------:R-:W-:Y:S01]  /*2cd0*/  IMAD.MOV.U32 R16, RZ, RZ, R15 ;  /* 0x000000ffff107224 */ /* 0x000fe200078e000f */
[----:B------:R-:W-:Y:S01]  /*2ce0*/  CS2R R26, SRZ ;  /* 0x00000000001a7805 */ /* 0x000fe2000001ff00 */
[----:B------:R-:W-:-:S07]  /*2cf0*/  IMAD.MOV.U32 R17, RZ, RZ, R2 ;  /* 0x000000ffff117224 */ /* 0x000fce00078e0002 */
.L_x_24:
[----:B0-----:R-:W-:Y:S01]  /*2d00*/  LOP3.LUT R0, R2, UR12, RZ, 0xfc, !PT ;  /* 0x0000000c02007c12 */ /* 0x001fe2000f8efcff */
[----:B------:R-:W-:Y:S03]  /*2d10*/  BSSY.RECONVERGENT B2, `(.L_x_18) ;  /* 0x000001f000027945 */ /* 0x000fe60003800200 */
[----:B------:R-:W-:-:S13]  /*2d20*/  ISETP.NE.U32.AND P0, PT, R0, RZ, PT ;  /* 0x000000ff0000720c */ /* 0x000fda0003f05070 */
[----:B------:R-:W-:Y:S05]  /*2d30*/  @P0 BRA `(.L_x_19) ;  /* 0x00000000004c0947 */ /* 0x000fea0003800000 */
[----:B--2---:R-:W0:Y:S01]  /*2d40*/  I2F.U32.RP R0, UR13 ;  /* 0x0000000d00007d06 */ /* 0x004e220008209000 */
[----:B------:R-:W-:Y:S01]  /*2d50*/  ISETP.NE.U32.AND P1, PT, RZ, UR13, PT ;  /* 0x0000000dff007c0c */ /* 0x000fe2000bf25070 */
[----:B------:R-:W-:-:S06]  /*2d60*/  IMAD.MOV.U32 R29, RZ, RZ, RZ ;  /* 0x000000ffff1d7224 */ /* 0x000fcc00078e00ff */
[----:B0-----:R-:W0:Y:S02]  /*2d70*/  MUFU.RCP R0, R0 ;  /* 0x0000000000007308 */ /* 0x001e240000001000 */
[----:B0-----:R-:W-:-:S06]  /*2d80*/  VIADD R6, R0, 0xffffffe ;  /* 0x0ffffffe00067836 */ /* 0x001fcc0000000000 */
[----:B------:R0:W2:Y:S02]  /*2d90*/  F2I.FTZ.U32.TRUNC.NTZ R7, R6 ;  /* 0x0000000600077305 */ /* 0x0000a4000021f000 */
[----:B0-----:R-:W-:Y:S02]  /*2da0*/  IMAD.MOV.U32 R6, RZ, RZ, RZ ;  /* 0x000000ffff067224 */ /* 0x001fe400078e00ff */
[----:B--2---:R-:W-:-:S04]  /*2db0*/  IMAD.MOV R11, RZ, RZ, -R7 ;  /* 0x000000ffff0b7224 */ /* 0x004fc800078e0a07 */
        /* <DEDUP_REMOVED lines=11> */
.L_x_19:
[----:B------:R-:W0:Y:S01]  /*2e70*/  LDCU.64 UR10, c[0x0][0x380] ;  /* 0x00007000ff0a77ac */ /* 0x000e220008000a00 */
[----:B------:R-:W-:Y:S01]  /*2e80*/  IMAD.MOV.U32 R8, RZ, RZ, R15 ;  /* 0x000000ffff087224 */ /* 0x000fe200078e000f */
[----:B------:R-:W-:Y:S01]  /*2e90*/  MOV R10, 0x2ee0 ;  /* 0x00002ee0000a7802 */ /* 0x000fe20000000f00 */
[----:B------:R-:W-:Y:S02]  /*2ea0*/  IMAD.MOV.U32 R0, RZ, RZ, R2 ;  /* 0x000000ffff007224 */ /* 0x000fe400078e0002 */
[----:B0-----:R-:W-:Y:S02]  /*2eb0*/  IMAD.U32 R6, RZ, RZ, UR10 ;  /* 0x0000000aff067e24 */ /* 0x001fe4000f8e00ff */
[----:B------:R-:W-:-:S07]  /*2ec0*/  IMAD.U32 R7, RZ, RZ, UR11 ;  /* 0x0000000bff077e24 */ /* 0x000fce000f8e00ff */
[----:B-123--:R-:W-:Y:S05]  /*2ed0*/  CALL.REL.NOINC `($__internal_0_$__cuda_sm20_rem_u64) ;  /* 0x0000001c008c7944 */ /* 0x00efea0003c00000 */
[----:B------:R-:W-:Y:S02]  /*2ee0*/  IMAD.MOV.U32 R28, RZ, RZ, R8 ;  /* 0x000000ffff1c7224 */ /* 0x000fe400078e0008 */
[----:B------:R-:W-:-:S07]  /*2ef0*/  IMAD.MOV.U32 R29, RZ, RZ, R11 ;  /* 0x000000ffff1d7224 */ /* 0x000fce00078e000b */
.L_x_20:
[----:B-1-3--:R-:W-:Y:S05]  /*2f00*/  BSYNC.RECONVERGENT B2 ;  /* 0x0000000000027941 */ /* 0x00afea0003800200 */
.L_x_18:
[----:B------:R-:W-:Y:S01]  /*2f10*/  LOP3.LUT R0, R16, 0x1, RZ, 0xc0, !PT ;  /* 0x0000000110007812 */ /* 0x000fe200078ec0ff */
[----:B------:R-:W-:Y:S03]  /*2f20*/  BSSY.RECONVERGENT B2, `(.L_x_21) ;  /* 0x0000023000027945 */ /* 0x000fe60003800200 */
[----:B------:R-:W-:-:S04]  /*2f30*/  ISETP.NE.U32.AND P0, PT, R0, 0x1, PT ;  /* 0x000000010000780c */ /* 0x000fc80003f05070 */
[----:B------:R-:W-:-:S13]  /*2f40*/  ISETP.NE.U32.AND.EX P0, PT, RZ, RZ, PT, P0 ;  /* 0x000000ffff00720c */ /* 0x000fda0003f05100 */
[----:B------:R-:W-:Y:S05]  /*2f50*/  @P0 BRA `(.L_x_22) ;  /* 0x00000000007c0947 */ /* 0x000fea0003800000 */
[----:B------:R-:W-:-:S05]  /*2f60*/  IADD3 R8, P0, PT, R26, R28, RZ ;  /* 0x0000001c1a087210 */ /* 0x000fca0007f1e0ff */
[----:B------:R-:W-:-:S05]  /*2f70*/  IMAD.X R0, R27, 0x1, R29, P0 ;  /* 0x000000011b007824 */ /* 0x000fca00000e061d */
[----:B------:R-:W-:-:S04]  /*2f80*/  LOP3.LUT R2, R0, UR12, RZ, 0xfc, !PT ;  /* 0x0000000c00027c12 */ /* 0x000fc8000f8efcff */
[----:B------:R-:W-:-:S13]  /*2f90*/  ISETP.NE.U32.AND P0, PT, R2, RZ, PT ;  /* 0x000000ff0200720c */ /* 0x000fda0003f05070 */
[----:B------:R-:W-:Y:S05]  /*2fa0*/  @P0 BRA `(.L_x_23) ;  /* 0x00000000004c0947 */ /* 0x000fea0003800000 */
        /* <DEDUP_REMOVED lines=19> */
.L_x_23:
[----:B------:R-:W0:Y:S01]  /*30e0*/  LDCU.64 UR10, c[0x0][0x380] ;  /* 0x00007000ff0a77ac */ /* 0x000e220008000a00 */
[----:B------:R-:W-:Y:S01]  /*30f0*/  MOV R10, 0x3130 ;  /* 0x00003130000a7802 */ /* 0x000fe20000000f00 */
[----:B0-----:R-:W-:Y:S02]  /*3100*/  IMAD.U32 R6, RZ, RZ, UR10 ;  /* 0x0000000aff067e24 */ /* 0x001fe4000f8e00ff */
[----:B------:R-:W-:-:S07]  /*3110*/  IMAD.U32 R7, RZ, RZ, UR11 ;  /* 0x0000000bff077e24 */ /* 0x000fce000f8e00ff */
[----:B------:R-:W-:Y:S05]  /*3120*/  CALL.REL.NOINC `($__internal_0_$__cuda_sm20_rem_u64) ;  /* 0x0000001800f87944 */ /* 0x000fea0003c00000 */
[----:B------:R-:W-:Y:S02]  /*3130*/  IMAD.MOV.U32 R26, RZ, RZ, R8 ;  /* 0x000000ffff1a7224 */ /* 0x000fe400078e0008 */
[----:B------:R-:W-:-:S07]  /*3140*/  IMAD.MOV.U32 R27, RZ, RZ, R11 ;  /* 0x000000ffff1b7224 */ /* 0x000fce00078e000b */
.L_x_22:
[----:B------:R-:W-:Y:S05]  /*3150*/  BSYNC.RECONVERGENT B2 ;  /* 0x0000000000027941 */ /* 0x000fea0003800200 */
.L_x_21:
[----:B------:R-:W-:Y:S01]  /*3160*/  ISETP.GT.U32.AND P0, PT, R16, 0x1, PT ;  /* 0x000000011000780c */ /* 0x000fe20003f04070 */
[----:B------:R-:W-:Y:S01]  /*3170*/  IMAD.SHL.U32 R15, R28, 0x2, RZ ;  /* 0x000000021c0f7824 */ /* 0x000fe200078e00ff */
[--C-:B------:R-:W-:Y:S02]  /*3180*/  SHF.R.U64 R16, R16, 0x1, R17.reuse ;  /* 0x0000000110107819 */ /* 0x100fe40000001211 */
[----:B------:R-:W-:Y:S02]  /*3190*/  ISETP.GT.U32.AND.EX P0, PT, R17, RZ, PT, P0 ;  /* 0x000000ff1100720c */ /* 0x000fe40003f04100 */
[----:B------:R-:W-:Y:S02]  /*31a0*/  SHF.R.U32.HI R17, RZ, 0x1, R17 ;  /* 0x00000001ff117819 */ /* 0x000fe40000011611 */
[----:B------:R-:W-:-:S09]  /*31b0*/  SHF.L.U64.HI R2, R28, 0x1, R29 ;  /* 0x000000011c027819 */ /* 0x000fd2000001021d */
[----:B------:R-:W-:Y:S05]  /*31c0*/  @P0 BRA `(.L_x_24) ;  /* 0xfffffff800cc0947 */ /* 0x000fea000383ffff */
.L_x_17:
[----:B0123--:R-:W-:Y:S05]  /*31d0*/  BSYNC.RECONVERGENT B1 ;  /* 0x0000000000017941 */ /* 0x00ffea0003800200 */
.L_x_16:
[----:B------:R-:W0:Y:S01]  /*31e0*/  LDCU UR10, c[0x0][0x384] ;  /* 0x00007080ff0a77ac */ /* 0x000e220008000800 */
[----:B------:R-:W-:Y:S01]  /*31f0*/  IADD3 R8, P0, PT, R26, R23, RZ ;  /* 0x000000171a087210 */ /* 0x000fe20007f1e0ff */
[----:B------:R-:W-:Y:S04]  /*3200*/  BSSY.RECONVERGENT B1, `(.L_x_25) ;  /* 0x0000020000017945 */ /* 0x000fe80003800200 */
[----:B------:R-:W-:-:S05]  /*3210*/  IMAD.X R0, R27, 0x1, R19, P0 ;  /* 0x000000011b007824 */ /* 0x000fca00000e0613 */
[----:B0-----:R-:W-:-:S04]  /*3220*/  LOP3.LUT R2, R0, UR10, RZ, 0xfc, !PT ;  /* 0x0000000a00027c12 */ /* 0x001fc8000f8efcff */
[----:B------:R-:W-:-:S13]  /*3230*/  ISETP.NE.U32.AND P0, PT, R2, RZ, PT ;  /* 0x000000ff0200720c */ /* 0x000fda0003f05070 */
[----:B------:R-:W-:Y:S05]  /*3240*/  @P0 BRA `(.L_x_26) ;  /* 0x0000000000500947 */ /* 0x000fea0003800000 */
[----:B------:R-:W0:Y:S02]  /*3250*/  LDCU UR10, c[0x0][0x380] ;  /* 0x00007000ff0a77ac */ /* 0x000e240008000800 */
[----:B0-----:R-:W0:Y:S01]  /*3260*/  I2F.U32.RP R2, UR10 ;  /* 0x0000000a00027d06 */ /* 0x001e220008209000 */
[----:B------:R-:W-:-:S07]  /*3270*/  ISETP.NE.U32.AND P1, PT, RZ, UR10, PT ;  /* 0x0000000aff007c0c */ /* 0x000fce000bf25070 */
[----:B0-----:R-:W0:Y:S02]  /*3280*/  MUFU.RCP R2, R2 ;  /* 0x0000000200027308 */ /* 0x001e240000001000 */
[----:B0-----:R-:W-:Y:S02]  /*3290*/  VIADD R6, R2, 0xffffffe ;  /* 0x0ffffffe02067836 */ /* 0x001fe40000000000 */
[----:B------:R-:W-:-:S04]  /*32a0*/  IMAD.MOV.U32 R2, RZ, RZ, RZ ;  /* 0x000000ffff027224 */ /* 0x000fc800078e00ff */
        /* <DEDUP_REMOVED lines=14> */
.L_x_26:
[----:B------:R-:W0:Y:S01]  /*3390*/  LDCU.64 UR10, c[0x0][0x380] ;  /* 0x00007000ff0a77ac */ /* 0x000e220008000a00 */
[----:B------:R-:W-:Y:S01]  /*33a0*/  MOV R10, 0x33e0 ;  /* 0x000033e0000a7802 */ /* 0x000fe20000000f00 */
[----:B0-----:R-:W-:Y:S02]  /*33b0*/  IMAD.U32 R6, RZ, RZ, UR10 ;  /* 0x0000000aff067e24 */ /* 0x001fe4000f8e00ff */
[----:B------:R-:W-:-:S07]  /*33c0*/  IMAD.U32 R7, RZ, RZ, UR11 ;  /* 0x0000000bff077e24 */ /* 0x000fce000f8e00ff */
[----:B------:R-:W-:Y:S05]  /*33d0*/  CALL.REL.NOINC `($__internal_0_$__cuda_sm20_rem_u64) ;  /* 0x00000018004c7944 */ /* 0x000fea0003c00000 */
[----:B------:R-:W-:Y:S02]  /*33e0*/  IMAD.MOV.U32 R15, RZ, RZ, R8 ;  /* 0x000000ffff0f7224 */ /* 0x000fe400078e0008 */
[----:B------:R-:W-:-:S07]  /*33f0*/  IMAD.MOV.U32 R2, RZ, RZ, R11 ;  /* 0x000000ffff027224 */ /* 0x000fce00078e000b */
.L_x_27:
[----:B------:R-:W-:Y:S05]  /*3400*/  BSYNC.RECONVERGENT B1 ;  /* 0x0000000000017941 */ /* 0x000fea0003800200 */
.L_x_25:
        /* <DEDUP_REMOVED lines=8> */
.L_x_36:
[----:B------:R-:W-:Y:S01]  /*3490*/  LOP3.LUT R0, R21, UR14, RZ, 0xfc, !PT ;  /* 0x0000000e15007c12 */ /* 0x000fe2000f8efcff */
[----:B------:R-:W-:Y:S03]  /*34a0*/  BSSY.RECONVERGENT B2, `(.L_x_30) ;  /* 0x000001f000027945 */ /* 0x000fe60003800200 */
        /* <DEDUP_REMOVED lines=21> */
.L_x_31:
[----:B------:R-:W0:Y:S01]  /*3600*/  LDCU.64 UR10, c[0x0][0x380] ;  /* 0x00007000ff0a77ac */ /* 0x000e220008000a00 */
[----:B------:R-:W-:Y:S01]  /*3610*/  IMAD.MOV.U32 R8, RZ, RZ, R20 ;  /* 0x000000ffff087224 */ /* 0x000fe200078e0014 */
[----:B------:R-:W-:Y:S01]  /*3620*/  MOV R10, 0x3670 ;  /* 0x00003670000a7802 */ /* 0x000fe20000000f00 */
[----:B------:R-:W-:Y:S02]  /*3630*/  IMAD.MOV.U32 R0, RZ, RZ, R21 ;  /* 0x000000ffff007224 */ /* 0x000fe400078e0015 */
[----:B0-----:R-:W-:Y:S02]  /*3640*/  IMAD.U32 R6, RZ, RZ, UR10 ;  /* 0x0000000aff067e24 */ /* 0x001fe4000f8e00ff */
[----:B------:R-:W-:-:S07]  /*3650*/  IMAD.U32 R7, RZ, RZ, UR11 ;  /* 0x0000000bff077e24 */ /* 0x000fce000f8e00ff */
[----:B------:R-:W-:Y:S05]  /*3660*/  CALL.REL.NOINC `($__internal_0_$__cuda_sm20_rem_u64) ;  /* 0x0000001400a87944 */ /* 0x000fea0003c00000 */
[----:B------:R-:W-:Y:S02]  /*3670*/  IMAD.MOV.U32 R20, RZ, RZ, R8 ;  /* 0x000000ffff147224 */ /* 0x000fe400078e0008 */
[----:B------:R-:W-:-:S07]  /*3680*/  IMAD.MOV.U32 R21, RZ, RZ, R11 ;  /* 0x000000ffff157224 */ /* 0x000fce00078e000b */
.L_x_32:
[----:B------:R-:W-:Y:S05]  /*3690*/  BSYNC.RECONVERGENT B2 ;  /* 0x0000000000027941 */ /* 0x000fea0003800200 */
.L_x_30:
        /* <DEDUP_REMOVED lines=29> */
.L_x_35:
[----:B------:R-:W0:Y:S01]  /*3870*/  LDCU.64 UR10, c[0x0][0x380] ;  /* 0x00007000ff0a77ac */ /* 0x000e220008000a00 */
[----:B------:R-:W-:Y:S01]  /*3880*/  MOV R10, 0x38c0 ;  /* 0x000038c0000a7802 */ /* 0x000fe20000000f00 */
[----:B0-----:R-:W-:Y:S02]  /*3890*/  IMAD.U32 R6, RZ, RZ, UR10 ;  /* 0x0000000aff067e24 */ /* 0x001fe4000f8e00ff */
[----:B------:R-:W-:-:S07]  /*38a0*/  IMAD.U32 R7, RZ, RZ, UR11 ;  /* 0x0000000bff077e24 */ /* 0x000fce000f8e00ff */
[----:B------:R-:W-:Y:S05]  /*38b0*/  CALL.REL.NOINC `($__internal_0_$__cuda_sm20_rem_u64) ;  /* 0x0000001400147944 */ /* 0x000fea0003c00000 */
[----:B------:R-:W-:Y:S02]  /*38c0*/  IMAD.MOV.U32 R16, RZ, RZ, R8 ;  /* 0x000000ffff107224 */ /* 0x000fe400078e0008 */
[----:B------:R-:W-:-:S07]  /*38d0*/  IMAD.MOV.U32 R17, RZ, RZ, R11 ;  /* 0x000000ffff117224 */ /* 0x000fce00078e000b */
.L_x_34:
[----:B------:R-:W-:Y:S05]  /*38e0*/  BSYNC.RECONVERGENT B2 ;  /* 0x0000000000027941 */ /* 0x000fea0003800200 */
.L_x_33:
[C---:B------:R-:W-:Y:S02]  /*38f0*/  ISETP.GT.U32.AND P0, PT, R24.reuse, 0x1, PT ;  /* 0x000000011800780c */ /* 0x040fe40003f04070 */
[----:B------:R-:W-:Y:S02]  /*3900*/  SHF.R.U64 R24, R24, 0x1, R27 ;  /* 0x0000000118187819 */ /* 0x000fe4000000121b */
[----:B------:R-:W-:Y:S02]  /*3910*/  ISETP.GT.U32.AND.EX P0, PT, R27, RZ, PT, P0 ;  /* 0x000000ff1b00720c */ /* 0x000fe40003f04100 */
[C---:B------:R-:W-:Y:S01]  /*3920*/  SHF.L.U64.HI R21, R20.reuse, 0x1, R21 ;  /* 0x0000000114157819 */ /* 0x040fe20000010215 */
[----:B------:R-:W-:Y:S01]  /*3930*/  IMAD.SHL.U32 R20, R20, 0x2, RZ ;  /* 0x0000000214147824 */ /* 0x000fe200078e00ff */
[----:B------:R-:W-:-:S09]  /*3940*/  SHF.R.U32.HI R27, RZ, 0x1, R27 ;  /* 0x00000001ff1b7819 */ /* 0x000fd2000001161b */
[----:B------:R-:W-:Y:S05]  /*3950*/  @P0 BRA `(.L_x_36) ;  /* 0xfffffff800cc0947 */ /* 0x000fea000383ffff */
.L_x_29:
[----:B------:R-:W-:Y:S05]  /*3960*/  BSYNC.RECONVERGENT B1 ;  /* 0x0000000000017941 */ /* 0x000fea0003800200 */
.L_x_28:
[----:B------:R-:W0:Y:S01]  /*3970*/  LDCU UR10, c[0x0][0x384] ;  /* 0x00007080ff0a77ac */ /* 0x000e220008000800 */
[----:B------:R-:W-:Y:S01]  /*3980*/  IADD3 R8, P0, PT, R16, R23, RZ ;  /* 0x0000001710087210 */ /* 0x000fe20007f1e0ff */
[----:B------:R-:W-:Y:S04]  /*3990*/  BSSY.RECONVERGENT B1, `(.L_x_37) ;  /* 0x0000020000017945 */ /* 0x000fe80003800200 */
[----:B------:R-:W-:-:S05]  /*39a0*/  IMAD.X R0, R17, 0x1, R19, P0 ;  /* 0x0000000111007824 */ /* 0x000fca00000e0613 */
[----:B0-----:R-:W-:-:S04]  /*39b0*/  LOP3.LUT R6, R0, UR10, RZ, 0xfc, !PT ;  /* 0x0000000a00067c12 */ /* 0x001fc8000f8efcff */
[----:B------:R-:W-:-:S13]  /*39c0*/  ISETP.NE.U32.AND P0, PT, R6, RZ, PT ;  /* 0x000000ff0600720c */ /* 0x000fda0003f05070 */
[----:B------:R-:W-:Y:S05]  /*39d0*/  @P0 BRA `(.L_x_38) ;  /* 0x0000000000500947 */ /* 0x000fea0003800000 */
[----:B------:R-:W0:Y:S01]  /*39e0*/  LDCU UR10, c[0x0][0x380] ;  /* 0x00007000ff0a77ac */ /* 0x000e220008000800 */
[----:B------:R-:W-:Y:S01]  /*39f0*/  IMAD.MOV.U32 R27, RZ, RZ, RZ ;  /* 0x000000ffff1b7224 */ /* 0x000fe200078e00ff */
[----:B0-----:R-:W0:Y:S01]  /*3a00*/  I2F.U32.RP R10, UR10 ;  /* 0x0000000a000a7d06 */ /* 0x001e220008209000 */
[----:B------:R-:W-:-:S07]  /*3a10*/  ISETP.NE.U32.AND P1, PT, RZ, UR10, PT ;  /* 0x0000000aff007c0c */ /* 0x000fce000bf25070 */
        /* <DEDUP_REMOVED lines=16> */
.L_x_38:
[----:B------:R-:W0:Y:S01]  /*3b20*/  LDCU.64 UR10, c[0x0][0x380] ;  /* 0x00007000ff0a77ac */ /* 0x000e220008000a00 */
[----:B------:R-:W-:Y:S01]  /*3b30*/  MOV R10, 0x3b70 ;  /* 0x00003b70000a7802 */ /* 0x000fe20000000f00 */
[----:B0-----:R-:W-:Y:S02]  /*3b40*/  IMAD.U32 R6, RZ, RZ, UR10 ;  /* 0x0000000aff067e24 */ /* 0x001fe4000f8e00ff */
[----:B------:R-:W-:-:S07]  /*3b50*/  IMAD.U32 R7, RZ, RZ, UR11 ;  /* 0x0000000bff077e24 */ /* 0x000fce000f8e00ff */
[----:B------:R-:W-:Y:S05]  /*3b60*/  CALL.REL.NOINC `($__internal_0_$__cuda_sm20_rem_u64) ;  /* 0x0000001000687944 */ /* 0x000fea0003c00000 */
[----:B------:R-:W-:Y:S02]  /*3b70*/  IMAD.MOV.U32 R26, RZ, RZ, R8 ;  /* 0x000000ffff1a7224 */ /* 0x000fe400078e0008 */
[----:B------:R-:W-:-:S07]  /*3b80*/  IMAD.MOV.U32 R27, RZ, RZ, R11 ;  /* 0x000000ffff1b7224 */ /* 0x000fce00078e000b */
.L_x_39:
[----:B------:R-:W-:Y:S05]  /*3b90*/  BSYNC.RECONVERGENT B1 ;  /* 0x0000000000017941 */ /* 0x000fea0003800200 */
.L_x_37:
[----:B------:R-:W-:Y:S01]  /*3ba0*/  ISETP.NE.U32.AND P0, PT, R26, RZ, PT ;  /* 0x000000ff1a00720c */ /* 0x000fe20003f05070 */
[----:B------:R-:W-:Y:S01]  /*3bb0*/  BSSY.RECONVERGENT B1, `(.L_x_40) ;  /* 0x0000055000017945 */ /* 0x000fe20003800200 */
[----:B------:R-:W-:Y:S02]  /*3bc0*/  CS2R R20, SRZ ;  /* 0x0000000000147805 */ /* 0x000fe4000001ff00 */
[----:B------:R-:W-:-:S13]  /*3bd0*/  ISETP.NE.AND.EX P0, PT, R27, RZ, PT, P0 ;  /* 0x000000ff1b00720c */ /* 0x000fda0003f05300 */
[----:B------:R-:W-:Y:S05]  /*3be0*/  @!P0 BRA `(.L_x_41) ;  /* 0x0000000400448947 */ /* 0x000fea0003800000 */
[----:B------:R-:W-:Y:S02]  /*3bf0*/  IMAD.MOV.U32 R16, RZ, RZ, R26 ;  /* 0x000000ffff107224 */ /* 0x000fe400078e001a */
[----:B------:R-:W-:-:S07]  /*3c00*/  IMAD.MOV.U32 R17, RZ, RZ, R27 ;  /* 0x000000ffff117224 */ /* 0x000fce00078e001b */
.L_x_48:
[----:B------:R-:W-:Y:S01]  /*3c10*/  LOP3.LUT R0, R16, 0x1, RZ, 0xc0, !PT ;  /* 0x0000000110007812 */ /* 0x000fe200078ec0ff */
[----:B------:R-:W-:Y:S03]  /*3c20*/  BSSY.RECONVERGENT B2, `(.L_x_42) ;  /* 0x0000025000027945 */ /* 0x000fe60003800200 */
[----:B------:R-:W-:-:S04]  /*3c30*/  ISETP.NE.U32.AND P0, PT, R0, 0x1, PT ;  /* 0x000000010000780c */ /* 0x000fc80003f05070 */
[----:B------:R-:W-:-:S13]  /*3c40*/  ISETP.NE.U32.AND.EX P0, PT, RZ, RZ, PT, P0 ;  /* 0x000000ffff00720c */ /* 0x000fda0003f05100 */
[----:B------:R-:W-:Y:S05]  /*3c50*/  @P0 BRA `(.L_x_43) ;  /* 0x0000000000840947 */ /* 0x000fea0003800000 */
[----:B------:R-:W0:Y:S01]  /*3c60*/  LDCU UR10, c[0x0][0x384] ;  /* 0x00007080ff0a77ac */ /* 0x000e220008000800 */
[----:B------:R-:W-:-:S05]  /*3c70*/  IADD3 R8, P0, PT, R20, R26, RZ ;  /* 0x0000001a14087210 */ /* 0x000fca0007f1e0ff */
        /* <DEDUP_REMOVED lines=24> */
.L_x_44:
[----:B------:R-:W0:Y:S01]  /*3e00*/  LDCU.64 UR10, c[0x0][0x380] ;  /* 0x00007000ff0a77ac */ /* 0x000e220008000a00 */
[----:B------:R-:W-:Y:S01]  /*3e10*/  MOV R10, 0x3e50 ;  /* 0x00003e50000a7802 */ /* 0x000fe20000000f00 */
[----:B0-----:R-:W-:Y:S02]  /*3e20*/  IMAD.U32 R6, RZ, RZ, UR10 ;  /* 0x0000000aff067e24 */ /* 0x001fe4000f8e00ff */
[----:B------:R-:W-:-:S07]  /*3e30*/  IMAD.U32 R7, RZ, RZ, UR11 ;  /* 0x0000000bff077e24 */ /* 0x000fce000f8e00ff */
[----:B------:R-:W-:Y:S05]  /*3e40*/  CALL.REL.NOINC `($__internal_0_$__cuda_sm20_rem_u64) ;  /* 0x0000000c00b07944 */ /* 0x000fea0003c00000 */
[----:B------:R-:W-:Y:S02]  /*3e50*/  IMAD.MOV.U32 R20, RZ, RZ, R8 ;  /* 0x000000ffff147224 */ /* 0x000fe400078e0008 */
[----:B------:R-:W-:-:S07]  /*3e60*/  IMAD.MOV.U32 R21, RZ, RZ, R11 ;  /* 0x000000ffff157224 */ /* 0x000fce00078e000b */
.L_x_43:
[----:B------:R-:W-:Y:S05]  /*3e70*/  BSYNC.RECONVERGENT B2 ;  /* 0x0000000000027941 */ /* 0x000fea0003800200 */
.L_x_42:
[----:B------:R-:W0:Y:S01]  /*3e80*/  LDCU UR10, c[0x0][0x384] ;  /* 0x00007080ff0a77ac */ /* 0x000e220008000800 */
[C---:B------:R-:W-:Y:S01]  /*3e90*/  SHF.L.U64.HI R0, R26.reuse, 0x1, R27 ;  /* 0x000000011a007819 */ /* 0x040fe2000001021b */
[----:B------:R-:W-:Y:S01]  /*3ea0*/  BSSY.RECONVERGENT B2, `(.L_x_45) ;  /* 0x0000020000027945 */ /* 0x000fe20003800200 */
[----:B------:R-:W-:Y:S02]  /*3eb0*/  IMAD.SHL.U32 R8, R26, 0x2, RZ ;  /* 0x000000021a087824 */ /* 0x000fe400078e00ff */
        /* <DEDUP_REMOVED lines=23> */
.L_x_46:
[----:B------:R-:W0:Y:S01]  /*4030*/  LDCU.64 UR10, c[0x0][0x380] ;  /* 0x00007000ff0a77ac */ /* 0x000e220008000a00 */
[----:B------:R-:W-:Y:S01]  /*4040*/  MOV R10, 0x4080 ;  /* 0x00004080000a7802 */ /* 0x000fe20000000f00 */
[----:B0-----:R-:W-:Y:S02]  /*4050*/  IMAD.U32 R6, RZ, RZ, UR10 ;  /* 0x0000000aff067e24 */ /* 0x001fe4000f8e00ff */
[----:B------:R-:W-:-:S07]  /*4060*/  IMAD.U32 R7, RZ, RZ, UR11 ;  /* 0x0000000bff077e24 */ /* 0x000fce000f8e00ff */
[----:B------:R-:W-:Y:S05]  /*4070*/  CALL.REL.NOINC `($__internal_0_$__cuda_sm20_rem_u64) ;  /* 0x0000000c00247944 */ /* 0x000fea0003c00000 */
[----:B------:R-:W-:Y:S02]  /*4080*/  IMAD.MOV.U32 R26, RZ, RZ, R8 ;  /* 0x000000ffff1a7224 */ /* 0x000fe400078e0008 */
[----:B------:R-:W-:-:S07]  /*4090*/  IMAD.MOV.U32 R27, RZ, RZ, R11 ;  /* 0x000000ffff1b7224 */ /* 0x000fce00078e000b */
.L_x_47:
[----:B------:R-:W-:Y:S05]  /*40a0*/  BSYNC.RECONVERGENT B2 ;  /* 0x0000000000027941 */ /* 0x000fea0003800200 */
.L_x_45:
[C---:B------:R-:W-:Y:S02]  /*40b0*/  ISETP.GT.U32.AND P0, PT, R16.reuse, 0x1, PT ;  /* 0x000000011000780c */ /* 0x040fe40003f04070 */
[--C-:B------:R-:W-:Y:S02]  /*40c0*/  SHF.R.U64 R16, R16, 0x1, R17.reuse ;  /* 0x0000000110107819 */ /* 0x100fe40000001211 */
[----:B------:R-:W-:Y:S02]  /*40d0*/  ISETP.GT.U32.AND.EX P0, PT, R17, RZ, PT, P0 ;  /* 0x000000ff1100720c */ /* 0x000fe40003f04100 */
[----:B------:R-:W-:-:S11]  /*40e0*/  SHF.R.U32.HI R17, RZ, 0x1, R17 ;  /* 0x00000001ff117819 */ /* 0x000fd60000011611 */
[----:B------:R-:W-:Y:S05]  /*40f0*/  @P0 BRA `(.L_x_48) ;  /* 0xfffffff800c40947 */ /* 0x000fea000383ffff */
.L_x_41:
[----:B------:R-:W-:Y:S05]  /*4100*/  BSYNC.RECONVERGENT B1 ;  /* 0x0000000000017941 */ /* 0x000fea0003800200 */
.L_x_40:
        /* <DEDUP_REMOVED lines=27> */
.L_x_50:
[----:B------:R-:W0:Y:S01]  /*42c0*/  LDCU.64 UR10, c[0x0][0x380] ;  /* 0x00007000ff0a77ac */ /* 0x000e220008000a00 */
[----:B------:R-:W-:Y:S01]  /*42d0*/  MOV R10, 0x4310 ;  /* 0x00004310000a7802 */ /* 0x000fe20000000f00 */
[----:B0-----:R-:W-:Y:S02]  /*42e0*/  IMAD.U32 R6, RZ, RZ, UR10 ;  /* 0x0000000aff067e24 */ /* 0x001fe4000f8e00ff */
[----:B------:R-:W-:-:S07]  /*42f0*/  IMAD.U32 R7, RZ, RZ, UR11 ;  /* 0x0000000bff077e24 */ /* 0x000fce000f8e00ff */
[----:B------:R-:W-:Y:S05]  /*4300*/  CALL.REL.NOINC `($__internal_0_$__cuda_sm20_rem_u64) ;  /* 0x0000000800807944 */ /* 0x000fea0003c00000 */
[----:B------:R-:W-:Y:S02]  /*4310*/  IMAD.MOV.U32 R20, RZ, RZ, R8 ;  /* 0x000000ffff147224 */ /* 0x000fe400078e0008 */
[----:B------:R-:W-:-:S07]  /*4320*/  IMAD.MOV.U32 R21, RZ, RZ, R11 ;  /* 0x000000ffff157224 */ /* 0x000fce00078e000b */
.L_x_51:
[----:B------:R-:W-:Y:S05]  /*4330*/  BSYNC.RECONVERGENT B1 ;  /* 0x0000000000017941 */ /* 0x000fea0003800200 */
.L_x_49:
[----:B------:R-:W0:Y:S01]  /*4340*/  LDCU.64 UR10, c[0x0][0x380] ;  /* 0x00007000ff0a77ac */ /* 0x000e220008000a00 */
[CC--:B------:R-:W-:Y:S01]  /*4350*/  ISETP.LT.U32.AND P0, PT, R15.reuse, R20.reuse, PT ;  /* 0x000000140f00720c */ /* 0x0c0fe20003f01070 */
[----:B------:R-:W-:Y:S01]  /*4360*/  BSSY.RECONVERGENT B1, `(.L_x_52) ;  /* 0x0000030000017945 */ /* 0x000fe20003800200 */
[CC--:B------:R-:W-:Y:S02]  /*4370*/  ISETP.GT.U32.AND P1, PT, R15.reuse, R20.reuse, PT ;  /* 0x000000140f00720c */ /* 0x0c0fe40003f24070 */
[CC--:B------:R-:W-:Y:S02]  /*4380*/  ISETP.LT.U32.AND.EX P0, PT, R2.reuse, R21.reuse, PT, P0 ;  /* 0x000000150200720c */ /* 0x0c0fe40003f01100 */
[----:B------:R-:W-:Y:S02]  /*4390*/  ISETP.GT.U32.AND.EX P1, PT, R2, R21, PT, P1 ;  /* 0x000000150200720c */ /* 0x000fe40003f24110 */
[CC--:B------:R-:W-:Y:S02]  /*43a0*/  SEL R7, R15.reuse, R20.reuse, P0 ;  /* 0x000000140f077207 */ /* 0x0c0fe40000000000 */
[----:B------:R-:W-:-:S02]  /*43b0*/  SEL R8, R15, R20, P1 ;  /* 0x000000140f087207 */ /* 0x000fc40000800000 */
[----:B------:R-:W-:Y:S02]  /*43c0*/  SEL R11, R2, R21, P0 ;  /* 0x00000015020b7207 */ /* 0x000fe40000000000 */
[----:B------:R-:W-:Y:S02]  /*43d0*/  IADD3 R8, P2, PT, R8, -R7, RZ ;  /* 0x8000000708087210 */ /* 0x000fe40007f5e0ff */
[----:B------:R-:W-:Y:S01]  /*43e0*/  SEL R0, R2, R21, P1 ;  /* 0x0000001502007207 */ /* 0x000fe20000800000 */
[----:B0-----:R-:W-:Y:S02]  /*43f0*/  IMAD.U32 R6, RZ, RZ, UR10 ;  /* 0x0000000aff067e24 */ /* 0x001fe4000f8e00ff */
[----:B------:R-:W-:Y:S02]  /*4400*/  IMAD.U32 R7, RZ, RZ, UR11 ;  /* 0x0000000bff077e24 */ /* 0x000fe4000f8e00ff */
[----:B------:R-:W-:-:S07]  /*4410*/  IMAD.X R0, R0, 0x1, ~R11, P2 ;  /* 0x0000000100007824 */ /* 0x000fce00010e0e0b */
.L_x_56:
[----:B------:R-:W-:Y:S01]  /*4420*/  LOP3.LUT R10, R0, R7, RZ, 0xfc, !PT ;  /* 0x00000007000a7212 */ /* 0x000fe200078efcff */
[----:B------:R-:W-:Y:S01]  /*4430*/  BSSY.RECONVERGENT B2, `(.L_x_53) ;  /* 0x000001d000027945 */ /* 0x000fe20003800200 */
[----:B------:R-:W-:Y:S02]  /*4440*/  IMAD.MOV.U32 R16, RZ, RZ, R6 ;  /* 0x000000ffff107224 */ /* 0x000fe400078e0006 */
[----:B------:R-:W-:Y:S01]  /*4450*/  ISETP.NE.U32.AND P0, PT, R10, RZ, PT ;  /* 0x000000ff0a00720c */ /* 0x000fe20003f05070 */
[----:B------:R-:W-:-:S12]  /*4460*/  IMAD.MOV.U32 R17, RZ, RZ, R7 ;  /* 0x000000ffff117224 */ /* 0x000fd800078e0007 */
[----:B------:R-:W-:Y:S05]  /*4470*/  @P0 BRA `(.L_x_54) ;  /* 0x0000000000500947 */ /* 0x000fea0003800000 */
[----:B------:R-:W0:Y:S01]  /*4480*/  I2F.U32.RP R0, R6 ;  /* 0x0000000600007306 */ /* 0x000e220000209000 */
[----:B------:R-:W-:-:S07]  /*4490*/  ISETP.NE.U32.AND P1, PT, R6, RZ, PT ;  /* 0x000000ff0600720c */ /* 0x000fce0003f25070 */
[----:B0-----:R-:W0:Y:S02]  /*44a0*/  MUFU.RCP R0, R0 ;  /* 0x0000000000007308 */ /* 0x001e240000001000 */
[----:B0-----:R-:W-:-:S06]  /*44b0*/  VIADD R10, R0, 0xffffffe ;  /* 0x0ffffffe000a7836 */ /* 0x001fcc0000000000 */
[----:B------:R0:W1:Y:S02]  /*44c0*/  F2I.FTZ.U32.TRUNC.NTZ R11, R10 ;  /* 0x0000000a000b7305 */ /* 0x000064000021f000 */
[----:B0-----:R-:W-:Y:S02]  /*44d0*/  IMAD.MOV.U32 R10, RZ, RZ, RZ ;  /* 0x000000ffff0a7224 */ /* 0x001fe400078e00ff */
[----:B-1----:R-:W-:-:S04]  /*44e0*/  IMAD.MOV R7, RZ, RZ, -R11 ;  /* 0x000000ffff077224 */ /* 0x002fc800078e0a0b */
[----:B------:R-:W-:-:S04]  /*44f0*/  IMAD R7, R7, R6, RZ ;  /* 0x0000000607077224 */ /* 0x000fc800078e02ff */
[----:B------:R-:W-:-:S04]  /*4500*/  IMAD.HI.U32 R11, R11, R7, R10 ;  /* 0x000000070b0b7227 */ /* 0x000fc800078e000a */
[----:B------:R-:W-:Y:S02]  /*4510*/  IMAD.MOV.U32 R7, RZ, RZ, RZ ;  /* 0x000000ffff077224 */ /* 0x000fe400078e00ff */
[----:B------:R-:W-:-:S04]  /*4520*/  IMAD.HI.U32 R11, R11, R8, RZ ;  /* 0x000000080b0b7227 */ /* 0x000fc800078e00ff */
[----:B------:R-:W-:-:S04]  /*4530*/  IMAD.MOV R11, RZ, RZ, -R11 ;  /* 0x000000ffff0b7224 */ /* 0x000fc800078e0a0b */
[----:B------:R-:W-:-:S05]  /*4540*/  IMAD R11, R6, R11, R8 ;  /* 0x0000000b060b7224 */ /* 0x000fca00078e0208 */
[----:B------:R-:W-:-:S13]  /*4550*/  ISETP.GE.U32.AND P0, PT, R11, R6, PT ;  /* 0x000000060b00720c */ /* 0x000fda0003f06070 */
[----:B------:R-:W-:-:S05]  /*4560*/  @P0 IMAD.IADD R11, R11, 0x1, -R6 ;  /* 0x000000010b0b0824 */ /* 0x000fca00078e0a06 */
[----:B------:R-:W-:-:S13]  /*4570*/  ISETP.GE.U32.AND P0, PT, R11, R6, PT ;  /* 0x000000060b00720c */ /* 0x000fda0003f06070 */
[----:B------:R-:W-:Y:S01]  /*4580*/  @P0 IMAD.IADD R11, R11, 0x1, -R6 ;  /* 0x000000010b0b0824 */ /* 0x000fe200078e0a06 */
[----:B------:R-:W-:-:S05]  /*4590*/  @!P1 LOP3.LUT R11, RZ, R6, RZ, 0x33, !PT ;  /* 0x00000006ff0b9212 */ /* 0x000fca00078e33ff */
[----:B------:R-:W-:Y:S01]  /*45a0*/  IMAD.MOV.U32 R6, RZ, RZ, R11 ;  /* 0x000000ffff067224 */ /* 0x000fe200078e000b */
[----:B------:R-:W-:Y:S06]  /*45b0*/  BRA `(.L_x_55) ;  /* 0x0000000000107947 */ /* 0x000fec0003800000 */
.L_x_54:
[----:B------:R-:W-:-:S07]  /*45c0*/  MOV R10, 0x45e0 ;  /* 0x000045e0000a7802 */ /* 0x000fce0000000f00 */
[----:B------:R-:W-:Y:S05]  /*45d0*/  CALL.REL.NOINC `($__internal_0_$__cuda_sm20_rem_u64) ;  /* 0x0000000400cc7944 */ /* 0x000fea0003c00000 */
[----:B------:R-:W-:Y:S02]  /*45e0*/  IMAD.MOV.U32 R6, RZ, RZ, R8 ;  /* 0x000000ffff067224 */ /* 0x000fe400078e0008 */
[----:B------:R-:W-:-:S07]  /*45f0*/  IMAD.MOV.U32 R7, RZ, RZ, R11 ;  /* 0x000000ffff077224 */ /* 0x000fce00078e000b */
.L_x_55:
[----:B------:R-:W-:Y:S05]  /*4600*/  BSYNC.RECONVERGENT B2 ;  /* 0x0000000000027941 */ /* 0x000fea0003800200 */
.L_x_53:
[----:B------:R-:W-:Y:S01]  /*4610*/  ISETP.NE.U32.AND P0, PT, R6, RZ, PT ;  /* 0x000000ff0600720c */ /* 0x000fe20003f05070 */
[----:B------:R-:W-:Y:S02]  /*4620*/  IMAD.MOV.U32 R8, RZ, RZ, R16 ;  /* 0x000000ffff087224 */ /* 0x000fe400078e0010 */
[----:B------:R-:W-:Y:S01]  /*4630*/  IMAD.MOV.U32 R0, RZ, RZ, R17 ;  /* 0x000000ffff007224 */ /* 0x000fe200078e0011 */
[----:B------:R-:W-:-:S13]  /*4640*/  ISETP.NE.AND.EX P0, PT, R7, RZ, PT, P0 ;  /* 0x000000ff0700720c */ /* 0x000fda0003f05300 */
[----:B------:R-:W-:Y:S05]  /*4650*/  @P0 BRA `(.L_x_56) ;  /* 0xfffffffc00700947 */ /* 0x000fea000383ffff */
[----:B------:R-:W-:Y:S05]  /*4660*/  BSYNC.RECONVERGENT B1 ;  /* 0x0000000000017941 */ /* 0x000fea0003800200 */
.L_x_52:
[----:B------:R-:W0:Y:S01]  /*4670*/  LDCU.64 UR10, c[0x0][0x380] ;  /* 0x00007000ff0a77ac */ /* 0x000e220008000a00 */
[----:B------:R-:W-:-:S04]  /*4680*/  ISETP.GT.U32.AND P1, PT, R16, 0x1, PT ;  /* 0x000000011000780c */ /* 0x000fc80003f24070 */
[----:B------:R-:W-:Y:S02]  /*4690*/  ISETP.GT.U32.AND.EX P1, PT, R17, RZ, PT, P1 ;  /* 0x000000ff1100720c */ /* 0x000fe40003f24110 */
[----:B0-----:R-:W-:-:S04]  /*46a0*/  ISETP.GE.U32.AND P0, PT, R16, UR10, PT ;  /* 0x0000000a10007c0c */ /* 0x001fc8000bf06070 */
[----:B------:R-:W-:-:S13]  /*46b0*/  ISETP.GE.U32.AND.EX P0, PT, R17, UR11, PT, P0 ;  /* 0x0000000b11007c0c */ /* 0x000fda000bf06100 */
[----:B------:R-:W-:Y:S05]  /*46c0*/  @!P0 BRA P1, `(.L_x_57) ;  /* 0x0000000400748947 */ /* 0x000fea0000800000 */
[----:B------:R-:W-:Y:S01]  /*46d0*/  IMAD.MOV.U32 R7, RZ, RZ, 0xbcbe61d ;  /* 0x0bcbe61dff077424 */ /* 0x000fe200078e00ff */
[----:B------:R-:W-:Y:S03]  /*46e0*/  BSSY.RECONVERGENT B1, `(.L_x_58) ;  /* 0x0000057000017945 */ /* 0x000fe60003800200 */
[----:B------:R-:W-:-:S05]  /*46f0*/  IMAD R0, R18, R7, 0xbcbe5fd ;  /* 0x0bcbe5fd12007424 */ /* 0x000fca00078e0207 */
[----:B------:R-:W-:-:S04]  /*4700*/  SHF.L.W.U32.HI R0, R0, 0x1b, R0 ;  /* 0x0000001b00007819 */ /* 0x000fc80000010e00 */
[----:B------:R-:W-:-:S13]  /*4710*/  ISETP.GT.U32.AND P0, PT, R0, 0xa7c4, PT ;  /* 0x0000a7c40000780c */ /* 0x000fda0003f04070 */
[----:B------:R-:W-:Y:S05]  /*4720*/  @P0 BRA `(.L_x_59) ;  /* 0x0000000400480947 */ /* 0x000fea0003800000 */
[----:B------:R-:W-:Y:S01]  /*4730*/  SHF.R.U32.HI R0, RZ, 0x2, R3 ;  /* 0x00000002ff007819 */ /* 0x000fe20000011603 */
[----:B------:R-:W-:-:S03]  /*4740*/  UISETP.NE.U32.AND UP0, UPT, UR7, URZ, UPT ;  /* 0x000000ff0700728c */ /* 0x000fc6000bf05070 */
[----:B------:R-:W-:Y:S01]  /*4750*/  LOP3.LUT R0, R0, R3, RZ, 0x3c, !PT ;  /* 0x0000000300007212 */ /* 0x000fe200078e3cff */
[----:B------:R-:W-:-:S04]  /*4760*/  IMAD.SHL.U32 R3, R22, 0x10, RZ ;  /* 0x0000001016037824 */ /* 0x000fc800078e00ff */
[----:B------:R-:W-:-:S05]  /*4770*/  IMAD.SHL.U32 R2, R0, 0x2, RZ ;  /* 0x0000000200027824 */ /* 0x000fca00078e00ff */
[----:B------:R-:W-:-:S04]  /*4780*/  LOP3.LUT R3, R0, R2, R3, 0x96, !PT ;  /* 0x0000000200037212 */ /* 0x000fc800078e9603 */
[----:B------:R-:W-:-:S04]  /*4790*/  LOP3.LUT R20, R3, R22, RZ, 0x3c, !PT ;  /* 0x0000001603147212 */ /* 0x000fc800078e3cff */
[----:B------:R-:W-:Y:S01]  /*47a0*/  IADD3 R8, PT, PT, R25, 0x587c5, R20 ;  /* 0x000587c519087810 */ /* 0x000fe20007ffe014 */
[----:B------:R-:W-:Y:S06]  /*47b0*/  BRA.U UP0, `(.L_x_60) ;  /* 0x00000001004c7547 */ /* 0x000fec000b800000 */
[----:B------:R-:W0:Y:S01]  /*47c0*/  I2F.U32.RP R6, UR6 ;  /* 0x0000000600067d06 */ /* 0x000e220008209000 */
[----:B------:R-:W-:Y:S01]  /*47d0*/  IMAD.MOV.U32 R2, RZ, RZ, RZ ;  /* 0x000000ffff027224 */ /* 0x000fe200078e00ff */
[----:B------:R-:W-:-:S06]  /*47e0*/  ISETP.NE.U32.AND P1, PT, RZ, UR6, PT ;  /* 0x00000006ff007c0c */ /* 0x000fcc000bf25070 */
[----:B0-----:R-:W0:Y:S02]  /*47f0*/  MUFU.RCP R6, R6 ;  /* 0x0000000600067308 */ /* 0x001e240000001000 */
[----:B0-----:R-:W-:-:S06]  /*4800*/  VIADD R3, R6, 0xffffffe ;  /* 0x0ffffffe06037836 */ /* 0x001fcc0000000000 */
[----:B------:R-:W0:Y:S02]  /*4810*/  F2I.FTZ.U32.TRUNC.NTZ R3, R3 ;  /* 0x0000000300037305 */ /* 0x000e24000021f000 */
[----:B0-----:R-:W-:-:S04]  /*4820*/  IMAD.MOV R7, RZ, RZ, -R3 ;  /* 0x000000ffff077224 */ /* 0x001fc800078e0a03 */
        /* <DEDUP_REMOVED lines=12> */
.L_x_60:
[----:B------:R-:W-:Y:S01]  /*48f0*/  IMAD.MOV.U32 R0, RZ, RZ, RZ ;  /* 0x000000ffff007224 */ /* 0x000fe200078e00ff */
[----:B------:R-:W-:Y:S01]  /*4900*/  MOV R10, 0x4940 ;  /* 0x00004940000a7802 */ /* 0x000fe20000000f00 */
[----:B------:R-:W-:Y:S02]  /*4910*/  IMAD.U32 R6, RZ, RZ, UR6 ;  /* 0x00000006ff067e24 */ /* 0x000fe4000f8e00ff */
[----:B------:R-:W-:-:S07]  /*4920*/  IMAD.U32 R7, RZ, RZ, UR7 ;  /* 0x00000007ff077e24 */ /* 0x000fce000f8e00ff */
[----:B------:R-:W-:Y:S05]  /*4930*/  CALL.REL.NOINC `($__internal_0_$__cuda_sm20_rem_u64) ;  /* 0x0000000000f47944 */ /* 0x000fea0003c00000 */
[----:B------:R-:W-:Y:S02]  /*4940*/  IMAD.MOV.U32 R2, RZ, RZ, R8 ;  /* 0x000000ffff027224 */ /* 0x000fe400078e0008 */
[----:B------:R-:W-:-:S07]  /*4950*/  IMAD.MOV.U32 R3, RZ, RZ, R11 ;  /* 0x000000ffff037224 */ /* 0x000fce00078e000b */
.L_x_61:
[----:B------:R-:W-:Y:S01]  /*4960*/  SHF.R.U32.HI R7, RZ, 0x2, R4 ;  /* 0x00000002ff077819 */ /* 0x000fe20000011604 */
[----:B------:R-:W-:Y:S01]  /*4970*/  IMAD.SHL.U32 R0, R20, 0x10, RZ ;  /* 0x0000001014007824 */ /* 0x000fe200078e00ff */
[----:B------:R-:W-:Y:S01]  /*4980*/  UISETP.NE.U32.AND UP0, UPT, UR5, URZ, UPT ;  /* 0x000000ff0500728c */ /* 0x000fe2000bf05070 */
[----:B------:R-:W-:Y:S01]  /*4990*/  VIADD R25, R25, 0xb0f8a ;  /* 0x000b0f8a19197836 */ /* 0x000fe20000000000 */
[----:B------:R-:W-:-:S05]  /*49a0*/  LOP3.LUT R7, R7, R4, RZ, 0x3c, !PT ;  /* 0x0000000407077212 */ /* 0x000fca00078e3cff */
[----:B------:R-:W-:-:S05]  /*49b0*/  IMAD.SHL.U32 R4, R7, 0x2, RZ ;  /* 0x0000000207047824 */ /* 0x000fca00078e00ff */
[----:B------:R-:W-:-:S04]  /*49c0*/  LOP3.LUT R7, R7, R4, R0, 0x96, !PT ;  /* 0x0000000407077212 */ /* 0x000fc800078e9600 */
[----:B------:R-:W-:-:S05]  /*49d0*/  LOP3.LUT R16, R7, R20, RZ, 0x3c, !PT ;  /* 0x0000001407107212 */ /* 0x000fca00078e3cff */
[----:B------:R-:W-:Y:S01]  /*49e0*/  IMAD.IADD R8, R16, 0x1, R25 ;  /* 0x0000000110087824 */ /* 0x000fe200078e0219 */
[----:B------:R-:W-:Y:S06]  /*49f0*/  BRA.U UP0, `(.L_x_62) ;  /* 0x00000001004c7547 */ /* 0x000fec000b800000 */
        /* <DEDUP_REMOVED lines=10> */
[----:B------:R-:W-:Y:S02]  /*4aa0*/  IMAD.MOV R0, RZ, RZ, -R0 ;  /* 0x000000ffff007224 */ /* 0x000fe400078e0a00 */
[----:B------:R-:W-:Y:S02]  /*4ab0*/  IMAD.MOV.U32 R11, RZ, RZ, RZ ;  /* 0x000000ffff0b7224 */ /* 0x000fe400078e00ff */
[----:B------:R-:W-:-:S05]  /*4ac0*/  IMAD R10, R0, UR4, R8 ;  /* 0x00000004000a7c24 */ /* 0x000fca000f8e0208 */
[----:B------:R-:W-:-:S13]  /*4ad0*/  ISETP.GE.U32.AND P0, PT, R10, UR4, PT ;  /* 0x000000040a007c0c */ /* 0x000fda000bf06070 */
[----:B------:R-:W-:-:S05]  /*4ae0*/  @P0 VIADD R10, R10, -UR4 ;  /* 0x800000040a0a0c36 */ /* 0x000fca0008000000 */
[----:B------:R-:W-:-:S13]  /*4af0*/  ISETP.GE.U32.AND P0, PT, R10, UR4, PT ;  /* 0x000000040a007c0c */ /* 0x000fda000bf06070 */
[----:B------:R-:W-:Y:S01]  /*4b00*/  @P0 VIADD R10, R10, -UR4 ;  /* 0x800000040a0a0c36 */ /* 0x000fe20008000000 */
[----:B------:R-:W-:Y:S01]  /*4b10*/  @!P1 LOP3.LUT R10, RZ, UR4, RZ, 0x33, !PT ;  /* 0x00000004ff0a9c12 */ /* 0x000fe2000f8e33ff */
[----:B------:R-:W-:Y:S06]  /*4b20*/  BRA `(.L_x_63) ;  /* 0x0000000000187947 */ /* 0x000fec0003800000 */
.L_x_62:
[----:B------:R-:W-:Y:S01]  /*4b30*/  IMAD.MOV.U32 R0, RZ, RZ, RZ ;  /* 0x000000ffff007224 */ /* 0x000fe200078e00ff */
[----:B------:R-:W-:Y:S01]  /*4b40*/  MOV R10, 0x4b80 ;  /* 0x00004b80000a7802 */ /* 0x000fe20000000f00 */
[----:B------:R-:W-:Y:S02]  /*4b50*/  IMAD.U32 R6, RZ, RZ, UR4 ;  /* 0x00000004ff067e24 */ /* 0x000fe4000f8e00ff */
[----:B------:R-:W-:-:S07]  /*4b60*/  IMAD.U32 R7, RZ, RZ, UR5 ;  /* 0x00000005ff077e24 */ /* 0x000fce000f8e00ff */
[----:B------:R-:W-:Y:S05]  /*4b70*/  CALL.REL.NOINC `($__internal_0_$__cuda_sm20_rem_u64) ;  /* 0x0000000000647944 */ /* 0x000fea0003c00000 */
[----:B------:R-:W-:-:S07]  /*4b80*/  IMAD.MOV.U32 R10, RZ, RZ, R8 ;  /* 0x000000ffff0a7224 */ /* 0x000fce00078e0008 */
.L_x_63:
[----:B------:R-:W-:Y:S01]  /*4b90*/  IADD3 R15, P0, PT, R2, 0x2, RZ ;  /* 0x00000002020f7810 */ /* 0x000fe20007f1e0ff */
[----:B------:R-:W-:Y:S01]  /*4ba0*/  IMAD.MOV.U32 R0, RZ, RZ, R22 ;  /* 0x000000ffff007224 */ /* 0x000fe200078e0016 */
[----:B------:R-:W-:Y:S01]  /*4bb0*/  IADD3 R23, P1, PT, R10, 0x1, RZ ;  /* 0x000000010a177810 */ /* 0x000fe20007f3e0ff */
[----:B------:R-:W-:Y:S02]  /*4bc0*/  IMAD.MOV.U32 R4, RZ, RZ, R9 ;  /* 0x000000ffff047224 */ /* 0x000fe400078e0009 */
[----:B------:R-:W-:Y:S02]  /*4bd0*/  IMAD.X R2, RZ, RZ, R3, P0 ;  /* 0x000000ffff027224 */ /* 0x000fe400000e0603 */
[----:B------:R-:W-:Y:S02]  /*4be0*/  IMAD.MOV.U32 R3, RZ, RZ, R5 ;  /* 0x000000ffff037224 */ /* 0x000fe400078e0005 */
[----:B------:R-:W-:Y:S02]  /*4bf0*/  IMAD.MOV.U32 R9, RZ, RZ, R20 ;  /* 0x000000ffff097224 */ /* 0x000fe400078e0014 */
[----:B------:R-:W-:-:S02]  /*4c00*/  IMAD.X R19, RZ, RZ, R11, P1 ;  /* 0x000000ffff137224 */ /* 0x000fc400008e060b */
[----:B------:R-:W-:Y:S02]  /*4c10*/  IMAD.MOV.U32 R22, RZ, RZ, R16 ;  /* 0x000000ffff167224 */ /* 0x000fe400078e0010 */
[----:B------:R-:W-:Y:S02]  /*4c20*/  IMAD.MOV.U32 R20, RZ, RZ, R15 ;  /* 0x000000ffff147224 */ /* 0x000fe400078e000f */
[----:B------:R-:W-:Y:S02]  /*4c30*/  IMAD.MOV.U32 R5, RZ, RZ, R0 ;  /* 0x000000ffff057224 */ /* 0x000fe400078e0000 */
[----:B------:R-:W-:-:S07]  /*4c40*/  IMAD.MOV.U32 R21, RZ, RZ, R2 ;  /* 0x000000ffff157224 */ /* 0x000fce00078e0002 */
.L_x_59:
[----:B------:R-:W-:Y:S05]  /*4c50*/  BSYNC.RECONVERGENT B1 ;  /* 0x0000000000017941 */ /* 0x000fea0003800200 */
.L_x_58:
[----:B------:R-:W-:-:S05]  /*4c60*/  VIADD R18, R18, 0x1 ;  /* 0x0000000112127836 */ /* 0x000fca0000000000 */
[----:B------:R-:W-:-:S13]  /*4c70*/  ISETP.NE.AND P0, PT, R18, 0x989680, PT ;  /* 0x009896801200780c */ /* 0x000fda0003f05270 */
[----:B------:R-:W-:Y:S05]  /*4c80*/  @!P0 EXIT ;  /* 0x000000000000894d */ /* 0x000fea0003800000 */
[----:B------:R-:W-:Y:S05]  /*4c90*/  BRA `(.L_x_64) ;  /* 0xffffffdc00f87947 */ /* 0x000fea000383ffff */
.L_x_57:
[----:B------:R-:W-:Y:S05]  /*4ca0*/  BSYNC.RECONVERGENT B0 ;  /* 0x0000000000007941 */ /* 0x000fea0003800200 */
.L_x_15:
[----:B------:R-:W0:Y:S01]  /*4cb0*/  LDC.64 R2, c[0x0][0x388] ;  /* 0x0000e200ff027b82 */ /* 0x000e220000000a00 */
[----:B------:R-:W-:-:S07]  /*4cc0*/  IMAD.MOV.U32 R7, RZ, RZ, 0x1 ;  /* 0x00000001ff077424 */ /* 0x000fce00078e00ff */
[----:B------:R-:W1:Y:S01]  /*4cd0*/  LDC.64 R4, c[0x0][0x390] ;  /* 0x0000e400ff047b82 */ /* 0x000e620000000a00 */
[----:B0-----:R-:W-:Y:S04]  /*4ce0*/  STG.E.64 desc[UR8][R2.64], R16 ;  /* 0x0000001002007986 */ /* 0x001fe8000c101b08 */
[----:B-1----:R-:W-:Y:S01]  /*4cf0*/  ATOMG.E.EXCH.STRONG.GPU PT, RZ, desc[UR8][R4.64], R7 ;  /* 0x8000000704ff79a8 */ /* 0x002fe2000c1ef108 */
[----:B------:R-:W-:Y:S05]  /*4d00*/  EXIT ;  /* 0x000000000000794d */ /* 0x000fea0003800000 */
        .weak           $__internal_0_$__cuda_sm20_rem_u64
        .type           $__internal_0_$__cuda_sm20_rem_u64,@function
        .size           $__internal_0_$__cuda_sm20_rem_u64,(.L_x_66 - $__internal_0_$__cuda_sm20_rem_u64)
$__internal_0_$__cuda_sm20_rem_u64:
[----:B------:R-:W0:Y:S08]  /*4d10*/  I2F.U64.RP R13, R6 ;  /* 0x00000006000d7312 */ /* 0x000e300000309000 */
[----:B0-----:R-:W0:Y:S02]  /*4d20*/  MUFU.RCP R13, R13 ;  /* 0x0000000d000d7308 */ /* 0x001e240000001000 */
[----:B0-----:R-:W-:-:S06]  /*4d30*/  VIADD R13, R13, 0x1ffffffe ;  /* 0x1ffffffe0d0d7836 */ /* 0x001fcc0000000000 */
[----:B------:R-:W0:Y:S02]  /*4d40*/  F2I.U64.TRUNC R32, R13 ;  /* 0x0000000d00207311 */ /* 0x000e24000020d800 */
[----:B0-----:R-:W-:-:S04]  /*4d50*/  IMAD.WIDE.U32 R30, R32, R6, RZ ;  /* 0x00000006201e7225 */ /* 0x001fc800078e00ff */
[C---:B------:R-:W-:Y:S01]  /*4d60*/  IMAD R11, R32.reuse, R7, R31 ;  /* 0x00000007200b7224 */ /* 0x040fe200078e021f */
[----:B------:R-:W-:Y:S01]  /*4d70*/  IADD3 R14, P0, PT, RZ, -R30, RZ ;  /* 0x8000001eff0e7210 */ /* 0x000fe20007f1e0ff */
[----:B------:R-:W-:Y:S02]  /*4d80*/  IMAD.MOV.U32 R31, RZ, RZ, R32 ;  /* 0x000000ffff1f7224 */ /* 0x000fe400078e0020 */
[----:B------:R-:W-:Y:S02]  /*4d90*/  IMAD R12, R33, R6, R11 ;  /* 0x00000006210c7224 */ /* 0x000fe400078e020b */
[----:B------:R-:W-:-:S04]  /*4da0*/  IMAD.HI.U32 R30, R32, R14, RZ ;  /* 0x0000000e201e7227 */ /* 0x000fc800078e00ff */
[----:B------:R-:W-:-:S04]  /*4db0*/  IMAD.X R12, RZ, RZ, ~R12, P0 ;  /* 0x000000ffff0c7224 */ /* 0x000fc800000e0e0c */
[----:B------:R-:W-:-:S04]  /*4dc0*/  IMAD.WIDE.U32 R30, P0, R32, R12, R30 ;  /* 0x0000000c201e7225 */ /* 0x000fc8000780001e */
[C---:B------:R-:W-:Y:S02]  /*4dd0*/  IMAD R11, R33.reuse, R12, RZ ;  /* 0x0000000c210b7224 */ /* 0x040fe400078e02ff */
[----:B------:R-:W-:-:S04]  /*4de0*/  IMAD.HI.U32 R14, P1, R33, R14, R30 ;  /* 0x0000000e210e7227 */ /* 0x000fc8000782001e */
[----:B------:R-:W-:Y:S01]  /*4df0*/  IMAD.HI.U32 R12, R33, R12, RZ ;  /* 0x0000000c210c7227 */ /* 0x000fe200078e00ff */
[----:B------:R-:W-:-:S03]  /*4e00*/  IADD3 R31, P2, PT, R11, R14, RZ ;  /* 0x0000000e0b1f7210 */ /* 0x000fc60007f5e0ff */
[----:B------:R-:W-:Y:S02]  /*4e10*/  IMAD.X R11, R12, 0x1, R33, P0 ;  /* 0x000000010c0b7824 */ /* 0x000fe400000e0621 */
[----:B------:R-:W-:-:S03]  /*4e20*/  IMAD.WIDE.U32 R12, R31, R6, RZ ;  /* 0x000000061f0c7225 */ /* 0x000fc600078e00ff */
[----:B------:R-:W-:Y:S01]  /*4e30*/  IADD3.X R11, PT, PT, RZ, RZ, R11, P2, P1 ;  /* 0x000000ffff0b7210 */ /* 0x000fe200017e240b */
[----:B------:R-:W-:Y:S01]  /*4e40*/  IMAD R14, R31, R7, R13 ;  /* 0x000000071f0e7224 */ /* 0x000fe200078e020d */
[----:B------:R-:W-:-:S03]  /*4e50*/  IADD3 R12, P0, PT, RZ, -R12, RZ ;  /* 0x8000000cff0c7210 */ /* 0x000fc60007f1e0ff */
        /* <DEDUP_REMOVED lines=9> */
[----:B------:R-:W-:-:S03]  /*4ef0*/  IMAD.HI.U32 R30, R13, R8, RZ ;  /* 0x000000080d1e7227 */ /* 0x000fc600078e00ff */
[----:B------:R-:W-:Y:S01]  /*4f00*/  IADD3.X R11, PT, PT, RZ, RZ, R11, P2, P1 ;  /* 0x000000ffff0b7210 */ /* 0x000fe200017e240b */
[----:B------:R-:W-:Y:S02]  /*4f10*/  IMAD.MOV.U32 R31, RZ, RZ, RZ ;  /* 0x000000ffff1f7224 */ /* 0x000fe400078e00ff */
[----:B------:R-:W-:-:S04]  /*4f20*/  IMAD.WIDE.U32 R30, R13, R0, R30 ;  /* 0x000000000d1e7225 */ /* 0x000fc800078e001e */
[C---:B------:R-:W-:Y:S02]  /*4f30*/  IMAD R12, R11.reuse, R0, RZ ;  /* 0x000000000b0c7224 */ /* 0x040fe400078e02ff */
[----:B------:R-:W-:-:S04]  /*4f40*/  IMAD.HI.U32 R13, P0, R11, R8, R30 ;  /* 0x000000080b0d7227 */ /* 0x000fc8000780001e */
[----:B------:R-:W-:Y:S01]  /*4f50*/  IMAD.HI.U32 R11, R11, R0, RZ ;  /* 0x000000000b0b7227 */ /* 0x000fe200078e00ff */
[----:B------:R-:W-:-:S03]  /*4f60*/  IADD3 R12, P1, PT, R12, R13, RZ ;  /* 0x0000000d0c0c7210 */ /* 0x000fc60007f3e0ff */
[----:B------:R-:W-:Y:S02]  /*4f70*/  IMAD.X R11, RZ, RZ, R11, P0 ;  /* 0x000000ffff0b7224 */ /* 0x000fe400000e060b */
[----:B------:R-:W-:-:S04]  /*4f80*/  IMAD.WIDE.U32 R30, R12, R6, RZ ;  /* 0x000000060c1e7225 */ /* 0x000fc800078e00ff */
[----:B------:R-:W-:Y:S01]  /*4f90*/  IMAD.X R11, RZ, RZ, R11, P1 ;  /* 0x000000ffff0b7224 */ /* 0x000fe200008e060b */
[----:B------:R-:W-:Y:S01]  /*4fa0*/  IADD3 R13, P1, PT, -R30, R8, RZ ;  /* 0x000000081e0d7210 */ /* 0x000fe20007f3e1ff */
[----:B------:R-:W-:-:S03]  /*4fb0*/  IMAD R12, R12, R7, R31 ;  /* 0x000000070c0c7224 */ /* 0x000fc600078e021f */
[-C--:B------:R-:W-:Y:S01]  /*4fc0*/  ISETP.GE.U32.AND P0, PT, R13, R6.reuse, PT ;  /* 0x000000060d00720c */ /* 0x080fe20003f06070 */
[----:B------:R-:W-:-:S04]  /*4fd0*/  IMAD R11, R11, R6, R12 ;  /* 0x000000060b0b7224 */ /* 0x000fc800078e020c */
[----:B------:R-:W-:Y:S01]  /*4fe0*/  IMAD.X R0, R0, 0x1, ~R11, P1 ;  /* 0x0000000100007824 */ /* 0x000fe200008e0e0b */
[----:B------:R-:W-:-:S04]  /*4ff0*/  IADD3 R8, P1, PT, -R6, R13, RZ ;  /* 0x0000000d06087210 */ /* 0x000fc80007f3e1ff */
[C---:B------:R-:W-:Y:S01]  /*5000*/  ISETP.GE.U32.AND.EX P0, PT, R0.reuse, R7, PT, P0 ;  /* 0x000000070000720c */ /* 0x040fe20003f06100 */
[--C-:B------:R-:W-:Y:S01]  /*5010*/  IMAD.X R11, R0, 0x1, ~R7.reuse, P1 ;  /* 0x00000001000b7824 */ /* 0x100fe200008e0e07 */
[----:B------:R-:W-:Y:S02]  /*5020*/  ISETP.NE.U32.AND P1, PT, R6, RZ, PT ;  /* 0x000000ff0600720c */ /* 0x000fe40003f25070 */
[----:B------:R-:W-:Y:S02]  /*5030*/  SEL R13, R8, R13, P0 ;  /* 0x0000000d080d7207 */ /* 0x000fe40000000000 */
[----:B------:R-:W-:Y:S02]  /*5040*/  SEL R0, R11, R0, P0 ;  /* 0x000000000b007207 */ /* 0x000fe40000000000 */
[----:B------:R-:W-:Y:S02]  /*5050*/  IADD3 R8, P2, PT, -R6, R13, RZ ;  /* 0x0000000d06087210 */ /* 0x000fe40007f5e1ff */
[----:B------:R-:W-:Y:S01]  /*5060*/  ISETP.GE.U32.AND P0, PT, R13, R6, PT ;  /* 0x000000060d00720c */ /* 0x000fe20003f06070 */
[----:B------:R-:W-:Y:S01]  /*5070*/  IMAD.MOV.U32 R6, RZ, RZ, R10 ;  /* 0x000000ffff067224 */ /* 0x000fe200078e000a */
[----:B------:R-:W-:Y:S01]  /*5080*/  ISETP.NE.AND.EX P1, PT, R7, RZ, PT, P1 ;  /* 0x000000ff0700720c */ /* 0x000fe20003f25310 */
[C---:B------:R-:W-:Y:S01]  /*5090*/  IMAD.X R11, R0.reuse, 0x1, ~R7, P2 ;  /* 0x00000001000b7824 */ /* 0x040fe200010e0e07 */
[----:B------:R-:W-:Y:S01]  /*50a0*/  ISETP.GE.U32.AND.EX P0, PT, R0, R7, PT, P0 ;  /* 0x000000070000720c */ /* 0x000fe20003f06100 */
[----:B------:R-:W-:-:S03]  /*50b0*/  IMAD.MOV.U32 R7, RZ, RZ, 0x0 ;  /* 0x00000000ff077424 */ /* 0x000fc600078e00ff */
[----:B------:R-:W-:Y:S02]  /*50c0*/  SEL R8, R8, R13, P0 ;  /* 0x0000000d08087207 */ /* 0x000fe40000000000 */
[----:B------:R-:W-:Y:S02]  /*50d0*/  SEL R11, R11, R0, P0 ;  /* 0x000000000b0b7207 */ /* 0x000fe40000000000 */
[----:B------:R-:W-:Y:S02]  /*50e0*/  SEL R8, R8, 0xffffffff, P1 ;  /* 0xffffffff08087807 */ /* 0x000fe40000800000 */
[----:B------:R-:W-:Y:S01]  /*50f0*/  SEL R11, R11, 0xffffffff, P1 ;  /* 0xffffffff0b0b7807 */ /* 0x000fe20000800000 */
[----:B------:R-:W-:Y:S06]  /*5100*/  RET.REL.NODEC R6 `(_Z18pollards_rho_64bityPyPi) ;  /* 0xffffffac06bc7950 */ /* 0x000fec0003c3ffff */
.L_x_65:
[----:B------:R-:W-:-:S00]  /*5110*/  BRA `(.L_x_65) ;  /* 0xfffffffc00fc7947 */ /* 0x000fc0000383ffff */
[----:B------:R-:W-:-:S00]  /*5120*/  NOP ;  /* 0x0000000000007918 */ /* 0x000fc00000000000 */
        /* <DEDUP_REMOVED lines=13> */
.L_x_66:


//--------------------- .nv.global.init           --------------------------
	.section	.nv.global.init,"aw",@progbits
	.align	4
.nv.global.init:
	.type		mrg32k3aM1SubSeq,@object
	.size		mrg32k3aM1SubSeq,(mrg32k3aM2SubSeq - mrg32k3aM1SubSeq)
mrg32k3aM1SubSeq:
        /*0000*/ 	.byte	0x0b, 0xcc, 0xee, 0x04, 0x73, 0x29, 0x8b, 0x6f, 0xf6, 0x53, 0x03, 0xf6, 0x23, 0xf6, 0xea, 0xda
        /* <DEDUP_REMOVED lines=125> */
	.type		mrg32k3aM2SubSeq,@object
	.size		mrg32k3aM2SubSeq,(mrg32k3aM1 - mrg32k3aM2SubSeq)
mrg32k3aM2SubSeq:
        /* <DEDUP_REMOVED lines=126> */
	.type		mrg32k3aM1,@object
	.size		mrg32k3aM1,(mrg32k3aM1Seq - mrg32k3aM1)
mrg32k3aM1:
        /* <DEDUP_REMOVED lines=144> */
	.type		mrg32k3aM1Seq,@object
	.size		mrg32k3aM1Seq,(mrg32k3aM2 - mrg32k3aM1Seq)
mrg32k3aM1Seq:
        /* <DEDUP_REMOVED lines=144> */
	.type		mrg32k3aM2,@object
	.size		mrg32k3aM2,(mrg32k3aM2Seq - mrg32k3aM2)
mrg32k3aM2:
        /* <DEDUP_REMOVED lines=144> */
	.type		mrg32k3aM2Seq,@object
	.size		mrg32k3aM2Seq,(precalc_xorwow_matrix - mrg32k3aM2Seq)
mrg32k3aM2Seq:
        /* <DEDUP_REMOVED lines=144> */
	.type		precalc_xorwow_matrix,@object
	.size		precalc_xorwow_matrix,(precalc_xorwow_offset_matrix - precalc_xorwow_matrix)
precalc_xorwow_matrix:
        /* <DEDUP_REMOVED lines=6400> */
	.type		precalc_xorwow_offset_matrix,@object
	.size		precalc_xorwow_offset_matrix,(.L_1 - precalc_xorwow_offset_matrix)
precalc_xorwow_offset_matrix:
        /* <DEDUP_REMOVED lines=6400> */
.L_1:


//--------------------- .nv.shared.reserved.0     --------------------------
	.section	.nv.shared.reserved.0,"aw",@nobits
	.weak		__nv_reservedSMEM_offset_0_alias
	.size		__nv_reservedSMEM_offset_0_alias, 0, 64
	.other		__nv_reservedSMEM_offset_0_alias,@"STO_CUDA_RESERVED_SHARED STV_DEFAULT"
__nv_reservedSMEM_offset_0_alias:
	.zero		0
	.zero		64


//--------------------- .nv.constant0._Z18pollards_rho_64bityPyPi --------------------------
	.section	.nv.constant0._Z18pollards_rho_64bityPyPi,"a",@progbits
	.sectionflags	@""
	.align	4
.nv.constant0._Z18pollards_rho_64bityPyPi:
	.zero		920


//--------------------- SYMBOLS --------------------------

	.type		.nv.reservedSmem.offset0,@object
	.size		.nv.reservedSmem.offset0,0x4
